// auto-generated by cutlass_sweep.gemm — config: {"arch": "sm_90", "cluster_m": 8, "cluster_n": 1, "dtype": "fp32", "dtype_b": "fp32", "layout": "nt", "stages": 0, "tile_k": 64, "tile_m": 64, "tile_n": 256}
#include "cutlass/cutlass.h"
#include "cutlass/gemm/collective/collective_builder.hpp"
#include "cutlass/gemm/device/gemm_universal_adapter.h"
#include "cutlass/gemm/kernel/gemm_universal.hpp"
#include "cutlass/epilogue/collective/collective_builder.hpp"

using ElemA = float;
using ElemB = float;
using ElemCD = float;
using Acc  = float;
using TileShape    = cute::Shape<cute::_64, cute::_256, cute::_64>;
using ClusterShape = cute::Shape<cute::_8, cute::_1, cute::_1>;

using CollectiveEpilogue = typename cutlass::epilogue::collective::CollectiveBuilder<
    cutlass::arch::Sm90, cutlass::arch::OpClassTensorOp,
    TileShape, ClusterShape,
    cutlass::epilogue::collective::EpilogueTileAuto,
    Acc, Acc,
    ElemCD, cutlass::layout::RowMajor, 128 / cutlass::sizeof_bits<ElemCD>::value,
    ElemCD, cutlass::layout::RowMajor, 128 / cutlass::sizeof_bits<ElemCD>::value,
    cutlass::epilogue::collective::EpilogueScheduleAuto
  >::CollectiveOp;

using CollectiveMainloop = typename cutlass::gemm::collective::CollectiveBuilder<
    cutlass::arch::Sm90, cutlass::arch::OpClassTensorOp,
    ElemA, cutlass::layout::RowMajor, 128 / cutlass::sizeof_bits<ElemA>::value,
    ElemB, cutlass::layout::ColumnMajor, 128 / cutlass::sizeof_bits<ElemB>::value,
    Acc,
    TileShape, ClusterShape,
    cutlass::gemm::collective::StageCountAutoCarveout<static_cast<int>(sizeof(typename CollectiveEpilogue::SharedStorage))>,
    cutlass::gemm::collective::KernelScheduleAuto
  >::CollectiveOp;

using GemmKernel = cutlass::gemm::kernel::GemmUniversal<
    cute::Shape<int,int,int,int>,
    CollectiveMainloop,
    CollectiveEpilogue
>;
using Gemm = cutlass::gemm::device::GemmUniversalAdapter<GemmKernel>;

// Force the device kernel symbol into the cubin without needing a host main.
auto* _anchor = &cutlass::device_kernel<GemmKernel>;


// ===== COMPILED SASS (sm_90a) =====

	.target	sm_90a

	.elftype	@"ET_EXEC"


//--------------------- .note.nv.tkinfo           --------------------------
	.section	.note.nv.tkinfo,"",@"SHT_NOTE"
	.sectionflags	@"SHF_NOTE_NV_TKINFO"
	.tkinfo
        /*0018*/ 	.word	0x00000002
        /*0030*/ 	.string	""
        /*0030*/ 	.string	"ptxas"
        /*0030*/ 	.string	"Cuda compilation tools, release 13.0, V13.0.88"
        /*0030*/ 	.string	"Build cuda_13.0.r13.0/compiler.36424714_0"
        /*0030*/ 	.string	"-arch sm_90a -m 64 "



//--------------------- .note.nv.cuinfo           --------------------------
	.section	.note.nv.cuinfo,"",@"SHT_NOTE"
	.sectionflags	@"SHF_NOTE_NV_CUINFO"
        /*0018*/ 	.short	0x0002
        /*001a*/ 	.short	0x005a
        /*001c*/ 	.short	0x0082
	.zero		2


//--------------------- .nv.info                  --------------------------
	.section	.nv.info,"",@"SHT_CUDA_INFO"
	.align	4


	//----- nvinfo : EIATTR_REGCOUNT
	.align		4
        /*0000*/ 	.byte	0x04, 0x2f
        /*0002*/ 	.short	(.L_15 - .L_14)
	.align		4
.L_14:
        /*0004*/ 	.word	index@(_ZN7cutlass13device_kernelINS_4gemm6kernel13GemmUniversalIN4cute5tupleIJiiiiEEENS1_10collective13CollectiveMmaINS1_34MainloopSm90TmaGmmaWarpSpecializedILi2ENS5_IJNS4_1CILi8EEENSA_ILi1EEESC_EEENS1_32KernelTmaWarpSpecializedPingpongEEENS5_IJNSA_ILi64EEENSA_ILi256EEESG_EEEfNS5_IJlSC_lEEEfSJ_NS4_8TiledMMAINS4_8MMA_AtomIJNS4_4SM904GMMA30MMA_64x256x8_F32TF32TF32_SS_TNILNSN_7ScaleInE1ELSP_1EEEEEENS4_6LayoutINS5_IJSC_SC_SC_EEENS5_IJNSA_ILi0EEESU_SU_EEEEENS5_IJNS4_10UnderscoreESX_SX_EEEEENS4_13SM90_TMA_LOADENS4_14ComposedLayoutINS4_7SwizzleILi3ELi4ELi3EEENS4_18smem_ptr_flag_bitsILi32EEENSS_INS5_IJSB_NSA_ILi32EEEEEENS5_IJS16_SC_EEEEEEEvNS4_8identityENS4_23SM90_TMA_LOAD_MULTICASTES1A_vS1B_EENS_8epilogue10collective6detail29Sm90TmaWarpSpecializedAdapterINS1F_15DefaultEpilogueIfSJ_SJ_NS1E_6thread17LinearCombinationIfLi1EffLNS1J_9ScaleType4KindE0ELNS_15FloatRoundStyleE2EfEENS1_15EpilogueDefaultEEEEEvvEEEEvNT_6ParamsE)
        /*0008*/ 	.word	0x000000a8


	//----- nvinfo : EIATTR_FRAME_SIZE
	.align		4
.L_15:
        /*000c*/ 	.byte	0x04, 0x11
        /*000e*/ 	.short	(.L_17 - .L_16)
	.align		4
.L_16:
        /*0010*/ 	.word	index@(_ZN7cutlass13device_kernelINS_4gemm6kernel13GemmUniversalIN4cute5tupleIJiiiiEEENS1_10collective13CollectiveMmaINS1_34MainloopSm90TmaGmmaWarpSpecializedILi2ENS5_IJNS4_1CILi8EEENSA_ILi1EEESC_EEENS1_32KernelTmaWarpSpecializedPingpongEEENS5_IJNSA_ILi64EEENSA_ILi256EEESG_EEEfNS5_IJlSC_lEEEfSJ_NS4_8TiledMMAINS4_8MMA_AtomIJNS4_4SM904GMMA30MMA_64x256x8_F32TF32TF32_SS_TNILNSN_7ScaleInE1ELSP_1EEEEEENS4_6LayoutINS5_IJSC_SC_SC_EEENS5_IJNSA_ILi0EEESU_SU_EEEEENS5_IJNS4_10UnderscoreESX_SX_EEEEENS4_13SM90_TMA_LOADENS4_14ComposedLayoutINS4_7SwizzleILi3ELi4ELi3EEENS4_18smem_ptr_flag_bitsILi32EEENSS_INS5_IJSB_NSA_ILi32EEEEEENS5_IJS16_SC_EEEEEEEvNS4_8identityENS4_23SM90_TMA_LOAD_MULTICASTES1A_vS1B_EENS_8epilogue10collective6detail29Sm90TmaWarpSpecializedAdapterINS1F_15DefaultEpilogueIfSJ_SJ_NS1E_6thread17LinearCombinationIfLi1EffLNS1J_9ScaleType4KindE0ELNS_15FloatRoundStyleE2EfEENS1_15EpilogueDefaultEEEEEvvEEEEvNT_6ParamsE)
        /*0014*/ 	.word	0x00000000


	//----- nvinfo : EIATTR_MIN_STACK_SIZE
	.align		4
.L_17:
        /*0018*/ 	.byte	0x04, 0x12
        /*001a*/ 	.short	(.L_19 - .L_18)
	.align		4
.L_18:
        /*001c*/ 	.word	index@(_ZN7cutlass13device_kernelINS_4gemm6kernel13GemmUniversalIN4cute5tupleIJiiiiEEENS1_10collective13CollectiveMmaINS1_34MainloopSm90TmaGmmaWarpSpecializedILi2ENS5_IJNS4_1CILi8EEENSA_ILi1EEESC_EEENS1_32KernelTmaWarpSpecializedPingpongEEENS5_IJNSA_ILi64EEENSA_ILi256EEESG_EEEfNS5_IJlSC_lEEEfSJ_NS4_8TiledMMAINS4_8MMA_AtomIJNS4_4SM904GMMA30MMA_64x256x8_F32TF32TF32_SS_TNILNSN_7ScaleInE1ELSP_1EEEEEENS4_6LayoutINS5_IJSC_SC_SC_EEENS5_IJNSA_ILi0EEESU_SU_EEEEENS5_IJNS4_10UnderscoreESX_SX_EEEEENS4_13SM90_TMA_LOADENS4_14ComposedLayoutINS4_7SwizzleILi3ELi4ELi3EEENS4_18smem_ptr_flag_bitsILi32EEENSS_INS5_IJSB_NSA_ILi32EEEEEENS5_IJS16_SC_EEEEEEEvNS4_8identityENS4_23SM90_TMA_LOAD_MULTICASTES1A_vS1B_EENS_8epilogue10collective6detail29Sm90TmaWarpSpecializedAdapterINS1F_15DefaultEpilogueIfSJ_SJ_NS1E_6thread17LinearCombinationIfLi1EffLNS1J_9ScaleType4KindE0ELNS_15FloatRoundStyleE2EfEENS1_15EpilogueDefaultEEEEEvvEEEEvNT_6ParamsE)
        /*0020*/ 	.word	0x00000000
.L_19:


//--------------------- .nv.compat                --------------------------
	.section	.nv.compat,"",@"SHT_CUDA_COMPAT_INFO"
	.align	4
        /*0000*/ 	.byte	0x02, 0x09, 0x01, 0x00, 0x02, 0x02, 0x04, 0x00, 0x02, 0x05, 0x05, 0x00, 0x03, 0x07, 0x01, 0x01
        /*0010*/ 	.byte	0x02, 0x03, 0x01, 0x00, 0x02, 0x06, 0x01, 0x00, 0x04, 0x0b, 0x08, 0x00, 0x00, 0x00, 0x00, 0x00
        /*0020*/ 	.byte	0x00, 0x00, 0x00, 0x00


//--------------------- .nv.info._ZN7cutlass13device_kernelINS_4gemm6kernel13GemmUniversalIN4cute5tupleIJiiiiEEENS1_10collective13CollectiveMmaINS1_34MainloopSm90TmaGmmaWarpSpecializedILi2ENS5_IJNS4_1CILi8EEENSA_ILi1EEESC_EEENS1_32KernelTmaWarpSpecializedPingpongEEENS5_IJNSA_ILi64EEENSA_ILi256EEESG_EEEfNS5_IJlSC_lEEEfSJ_NS4_8TiledMMAINS4_8MMA_AtomIJNS4_4SM904GMMA30MMA_64x256x8_F32TF32TF32_SS_TNILNSN_7ScaleInE1ELSP_1EEEEEENS4_6LayoutINS5_IJSC_SC_SC_EEENS5_IJNSA_ILi0EEESU_SU_EEEEENS5_IJNS4_10UnderscoreESX_SX_EEEEENS4_13SM90_TMA_LOADENS4_14ComposedLayoutINS4_7SwizzleILi3ELi4ELi3EEENS4_18smem_ptr_flag_bitsILi32EEENSS_INS5_IJSB_NSA_ILi32EEEEEENS5_IJS16_SC_EEEEEEEvNS4_8identityENS4_23SM90_TMA_LOAD_MULTICASTES1A_vS1B_EENS_8epilogue10collective6detail29Sm90TmaWarpSpecializedAdapterINS1F_15DefaultEpilogueIfSJ_SJ_NS1E_6thread17LinearCombinationIfLi1EffLNS1J_9ScaleType4KindE0ELNS_15FloatRoundStyleE2EfEENS1_15EpilogueDefaultEEEEEvvEEEEvNT_6ParamsE --------------------------
	.section	.nv.info._ZN7cutlass13device_kernelINS_4gemm6kernel13GemmUniversalIN4cute5tupleIJiiiiEEENS1_10collective13CollectiveMmaINS1_34MainloopSm90TmaGmmaWarpSpecializedILi2ENS5_IJNS4_1CILi8EEENSA_ILi1EEESC_EEENS1_32KernelTmaWarpSpecializedPingpongEEENS5_IJNSA_ILi64EEENSA_ILi256EEESG_EEEfNS5_IJlSC_lEEEfSJ_NS4_8TiledMMAINS4_8MMA_AtomIJNS4_4SM904GMMA30MMA_64x256x8_F32TF32TF32_SS_TNILNSN_7ScaleInE1ELSP_1EEEEEENS4_6LayoutINS5_IJSC_SC_SC_EEENS5_IJNSA_ILi0EEESU_SU_EEEEENS5_IJNS4_10UnderscoreESX_SX_EEEEENS4_13SM90_TMA_LOADENS4_14ComposedLayoutINS4_7SwizzleILi3ELi4ELi3EEENS4_18smem_ptr_flag_bitsILi32EEENSS_INS5_IJSB_NSA_ILi32EEEEEENS5_IJS16_SC_EEEEEEEvNS4_8identityENS4_23SM90_TMA_LOAD_MULTICASTES1A_vS1B_EENS_8epilogue10collective6detail29Sm90TmaWarpSpecializedAdapterINS1F_15DefaultEpilogueIfSJ_SJ_NS1E_6thread17LinearCombinationIfLi1EffLNS1J_9ScaleType4KindE0ELNS_15FloatRoundStyleE2EfEENS1_15EpilogueDefaultEEEEEvvEEEEvNT_6ParamsE,"",@"SHT_CUDA_INFO"
	.sectionflags	@""
	.align	4


	//----- nvinfo : EIATTR_CUDA_API_VERSION
	.align		4
        /*0000*/ 	.byte	0x04, 0x37
        /*0002*/ 	.short	(.L_21 - .L_20)
.L_20:
        /*0004*/ 	.word	0x00000082


	//----- nvinfo : EIATTR_KPARAM_INFO
	.align		4
.L_21:
        /*0008*/ 	.byte	0x04, 0x17
        /*000a*/ 	.short	(.L_23 - .L_22)
.L_22:
        /*000c*/ 	.word	0x00000000
        /*0010*/ 	.short	0x0000
        /*0012*/ 	.short	0x0070
        /*0014*/ 	.byte	0x00, 0xf0, 0x01, 0x10


	//----- nvinfo : EIATTR_SPARSE_MMA_MASK
	.align		4
.L_23:
        /*0018*/ 	.byte	0x03, 0x50
        /*001a*/ 	.short	0x0000


	//----- nvinfo : EIATTR_MAXREG_COUNT
	.align		4
        /*001c*/ 	.byte	0x03, 0x1b
        /*001e*/ 	.short	0x00a8


	//----- nvinfo : EIATTR_NUM_BARRIERS
	.align		4
        /*0020*/ 	.byte	0x02, 0x4c
        /*0022*/ 	.byte	0x01
	.zero		1


	//----- nvinfo : EIATTR_EXTERNS
	.align		4
        /*0024*/ 	.byte	0x04, 0x0f
        /*0026*/ 	.short	(.L_25 - .L_24)


	//   ....[0]....
	.align		4
.L_24:
        /*0028*/ 	.word	index@(__assertfail)


	//----- nvinfo : EIATTR_MERCURY_ISA_VERSION
	.align		4
.L_25:
        /*002c*/ 	.byte	0x03, 0x5f
        /*002e*/ 	.short	0x0101


	//----- nvinfo : EIATTR_INT_WARP_WIDE_INSTR_OFFSETS
	.align		4
        /*0030*/ 	.byte	0x04, 0x31
        /*0032*/ 	.short	(.L_27 - .L_26)


	//   ....[0]....
.L_26:
        /*0034*/ 	.word	0x000005d0


	//   ....[1]....
        /*0038*/ 	.word	0x00000610


	//   ....[2]....
        /*003c*/ 	.word	0x00000640


	//   ....[3]....
        /*0040*/ 	.word	0x00000690


	//   ....[4]....
        /*0044*/ 	.word	0x000006a0


	//   ....[5]....
        /*0048*/ 	.word	0x000006c0


	//   ....[6]....
        /*004c*/ 	.word	0x000007b0


	//   ....[7]....
        /*0050*/ 	.word	0x000007d0


	//   ....[8]....
        /*0054*/ 	.word	0x00002570


	//----- nvinfo : EIATTR_COOP_GROUP_MASK_REGIDS
	.align		4
.L_27:
        /*0058*/ 	.byte	0x04, 0x29
        /*005a*/ 	.short	(.L_29 - .L_28)


	//   ....[0]....
.L_28:
        /*005c*/ 	.word	0xffffffff


	//   ....[1]....
        /*0060*/ 	.word	0xffffffff


	//   ....[2]....
        /*0064*/ 	.word	0xffffffff


	//   ....[3]....
        /*0068*/ 	.word	0xffffffff


	//   ....[4]....
        /*006c*/ 	.word	0xffffffff


	//   ....[5]....
        /*0070*/ 	.word	0xffffffff


	//   ....[6]....
        /*0074*/ 	.word	0xffffffff


	//----- nvinfo : EIATTR_COOP_GROUP_INSTR_OFFSETS
	.align		4
.L_29:
        /*0078*/ 	.byte	0x04, 0x28
        /*007a*/ 	.short	(.L_31 - .L_30)


	//   ....[0]....
.L_30:
        /*007c*/ 	.word	0x00000060


	//   ....[1]....
        /*0080*/ 	.word	0x00000080


	//   ....[2]....
        /*0084*/ 	.word	0x00000180


	//   ....[3]....
        /*0088*/ 	.word	0x000003a0


	//   ....[4]....
        /*008c*/ 	.word	0x000003f0


	//   ....[5]....
        /*0090*/ 	.word	0x000005b0


	//   ....[6]....
        /*0094*/ 	.word	0x00000940


	//----- nvinfo : EIATTR_REG_RECONFIG
	.align		4
.L_31:
        /*0098*/ 	.byte	0x01, 0x54
	.zero		2


	//----- nvinfo : EIATTR_SYSCALL_OFFSETS
	.align		4
        /*009c*/ 	.byte	0x04, 0x46
        /*009e*/ 	.short	(.L_33 - .L_32)


	//   ....[0]....
.L_32:
        /*00a0*/ 	.word	0x00001890


	//----- nvinfo : EIATTR_MBARRIER_INSTR_OFFSETS
	.align		4
.L_33:
        /*00a4*/ 	.byte	0x04, 0x39
        /*00a6*/ 	.short	(.L_35 - .L_34)


	//   ....[0]....
.L_34:
        /*00a8*/ 	.word	0x00000330
        /*00ac*/ 	.word	0x000000ff
        /*00b0*/ 	.word	0x00000000
        /*00b4*/ 	.short	0x0100
        /*00b6*/ 	.byte	0x07
	.zero		1


	//   ....[1]....
        /*00b8*/ 	.word	0x00000340
        /*00bc*/ 	.word	0x000000ff
        /*00c0*/ 	.word	0x00000010
        /*00c4*/ 	.short	0x0100
        /*00c6*/ 	.byte	0x07
	.zero		1


	//   ....[2]....
        /*00c8*/ 	.word	0x00000350
        /*00cc*/ 	.word	0x000000ff
        /*00d0*/ 	.word	0x00000008
        /*00d4*/ 	.short	0x0100
        /*00d6*/ 	.byte	0x07
	.zero		1


	//   ....[3]....
        /*00d8*/ 	.word	0x00000360
        /*00dc*/ 	.word	0x000000ff
        /*00e0*/ 	.word	0x00000018
        /*00e4*/ 	.short	0x0100
        /*00e6*/ 	.byte	0x07
	.zero		1


	//   ....[4]....
        /*00e8*/ 	.word	0x00000820
        /*00ec*/ 	.word	0x000000ff
        /*00f0*/ 	.word	0x00000050
        /*00f4*/ 	.short	0x0100
        /*00f6*/ 	.byte	0x0c
	.zero		1


	//   ....[5]....
        /*00f8*/ 	.word	0x00000860
        /*00fc*/ 	.word	0x000000ff
        /*0100*/ 	.word	0x00000058
        /*0104*/ 	.short	0x0100
        /*0106*/ 	.byte	0x0c
	.zero		1


	//   ....[6]....
        /*0108*/ 	.word	0x00000890
        /*010c*/ 	.word	0x000000ff
        /*0110*/ 	.word	0x00000030
        /*0114*/ 	.short	0x0100
        /*0116*/ 	.byte	0x0d
	.zero		1


	//   ....[7]....
        /*0118*/ 	.word	0x000008d0
        /*011c*/ 	.word	0x000000ff
        /*0120*/ 	.word	0x00000038
        /*0124*/ 	.short	0x0100
        /*0126*/ 	.byte	0x0d
	.zero		1


	//   ....[8]....
        /*0128*/ 	.word	0x000008e0
        /*012c*/ 	.word	0x000000ff
        /*0130*/ 	.word	0x00000040
        /*0134*/ 	.short	0x0100
        /*0136*/ 	.byte	0x0d
	.zero		1


	//   ....[9]....
        /*0138*/ 	.word	0x000008f0
        /*013c*/ 	.word	0x000000ff
        /*0140*/ 	.word	0x00000048
        /*0144*/ 	.short	0x0100
        /*0146*/ 	.byte	0x0d
	.zero		1


	//   ....[10]....
        /*0148*/ 	.word	0x00001770
        /*014c*/ 	.word	0x0000009d
        /*0150*/ 	.word	0x00000000
        /*0154*/ 	.short	0x010a
        /*0156*/ 	.byte	0x2d
	.zero		1


	//   ....[11]....
        /*0158*/ 	.word	0x00001920
        /*015c*/ 	.word	0x00000003
        /*0160*/ 	.word	0x00000000
        /*0164*/ 	.short	0x010a
        /*0166*/ 	.byte	0x3f
	.zero		1


	//   ....[12]....
        /*0168*/ 	.word	0x00001980
        /*016c*/ 	.word	0x00000003
        /*0170*/ 	.word	0x00000000
        /*0174*/ 	.short	0x010a
        /*0176*/ 	.byte	0x3f
	.zero		1


	//   ....[13]....
        /*0178*/ 	.word	0x00001f10
        /*017c*/ 	.word	0x000000ff
        /*0180*/ 	.word	0x00000000
        /*0184*/ 	.short	0x010a
        /*0186*/ 	.byte	0x07
	.zero		1


	//   ....[14]....
        /*0188*/ 	.word	0x00001f50
        /*018c*/ 	.word	0x000000ff
        /*0190*/ 	.word	0x00000000
        /*0194*/ 	.short	0x010a
        /*0196*/ 	.byte	0x07
	.zero		1


	//   ....[15]....
        /*0198*/ 	.word	0x000023f0
        /*019c*/ 	.word	0x00000004
        /*01a0*/ 	.word	0x00000000
        /*01a4*/ 	.short	0x0101
        /*01a6*/ 	.byte	0x3f
	.zero		1


	//   ....[16]....
        /*01a8*/ 	.word	0x000024f0
        /*01ac*/ 	.word	0x0000009e
        /*01b0*/ 	.word	0x00000000
        /*01b4*/ 	.short	0x0101
        /*01b6*/ 	.byte	0x2e
	.zero		1


	//   ....[17]....
        /*01b8*/ 	.word	0x000025f0
        /*01bc*/ 	.word	0x00000000
        /*01c0*/ 	.word	0x00000000
        /*01c4*/ 	.short	0x0101
        /*01c6*/ 	.byte	0x3f
	.zero		1


	//   ....[18]....
        /*01c8*/ 	.word	0x000026b0
        /*01cc*/ 	.word	0x0000009d
        /*01d0*/ 	.word	0x00000010
        /*01d4*/ 	.short	0x010a
        /*01d6*/ 	.byte	0x2d
	.zero		1


	//   ....[19]....
        /*01d8*/ 	.word	0x00008c90
        /*01dc*/ 	.word	0x000000a0
        /*01e0*/ 	.word	0x00000000
        /*01e4*/ 	.short	0x0101
        /*01e6*/ 	.byte	0x2e
	.zero		1


	//   ....[20]....
        /*01e8*/ 	.word	0x000096b0
        /*01ec*/ 	.word	0x00000007
        /*01f0*/ 	.word	0x00000010
        /*01f4*/ 	.short	0x010a
        /*01f6*/ 	.byte	0x3f
	.zero		1


	//   ....[21]....
        /*01f8*/ 	.word	0x00009b40
        /*01fc*/ 	.word	0x00000003
        /*0200*/ 	.word	0x00000058
        /*0204*/ 	.short	0x0101
        /*0206*/ 	.byte	0x3f
	.zero		1


	//   ....[22]....
        /*0208*/ 	.word	0x0000a2b0
        /*020c*/ 	.word	0x00000007
        /*0210*/ 	.word	0x00000000
        /*0214*/ 	.short	0x010a
        /*0216*/ 	.byte	0x3f
	.zero		1


	//   ....[23]....
        /*0218*/ 	.word	0x0000a330
        /*021c*/ 	.word	0x00000003
        /*0220*/ 	.word	0x00000000
        /*0224*/ 	.short	0x010a
        /*0226*/ 	.byte	0x3f
	.zero		1


	//   ....[24]....
        /*0228*/ 	.word	0x0000a390
        /*022c*/ 	.word	0x0000009f
        /*0230*/ 	.word	0x00000000
        /*0234*/ 	.short	0x010a
        /*0236*/ 	.byte	0x3f
	.zero		1


	//   ....[25]....
        /*0238*/ 	.word	0x0000a3e0
        /*023c*/ 	.word	0x00000003
        /*0240*/ 	.word	0x00000000
        /*0244*/ 	.short	0x010a
        /*0246*/ 	.byte	0x3f
	.zero		1


	//   ....[26]....
        /*0248*/ 	.word	0x0000a440
        /*024c*/ 	.word	0x00000005
        /*0250*/ 	.word	0x00000000
        /*0254*/ 	.short	0x010a
        /*0256*/ 	.byte	0x3f
	.zero		1


	//   ....[27]....
        /*0258*/ 	.word	0x0000a490
        /*025c*/ 	.word	0x0000009f
        /*0260*/ 	.word	0x00000010
        /*0264*/ 	.short	0x010a
        /*0266*/ 	.byte	0x3f
	.zero		1


	//   ....[28]....
        /*0268*/ 	.word	0x0000a560
        /*026c*/ 	.word	0x00000007
        /*0270*/ 	.word	0x00000010
        /*0274*/ 	.short	0x010a
        /*0276*/ 	.byte	0x3f
	.zero		1


	//   ....[29]....
        /*0278*/ 	.word	0x0000a630
        /*027c*/ 	.word	0x00000007
        /*0280*/ 	.word	0x00000000
        /*0284*/ 	.short	0x010a
        /*0286*/ 	.byte	0x3f
	.zero		1


	//----- nvinfo : EIATTR_NUM_MBARRIERS
	.align		4
.L_35:
        /*0288*/ 	.byte	0x03, 0x38
        /*028a*/ 	.short	0x000a


	//----- nvinfo : EIATTR_EXIT_INSTR_OFFSETS
	.align		4
        /*028c*/ 	.byte	0x04, 0x1c
        /*028e*/ 	.short	(.L_37 - .L_36)


	//   ....[0]....
.L_36:
        /*0290*/ 	.word	0x00001450


	//   ....[1]....
        /*0294*/ 	.word	0x000014b0


	//   ....[2]....
        /*0298*/ 	.word	0x000093a0


	//   ....[3]....
        /*029c*/ 	.word	0x000093d0


	//   ....[4]....
        /*02a0*/ 	.word	0x0000a380


	//----- nvinfo : EIATTR_MAX_THREADS
	.align		4
.L_37:
        /*02a4*/ 	.byte	0x04, 0x05
        /*02a6*/ 	.short	(.L_39 - .L_38)
.L_38:
        /*02a8*/ 	.word	0x00000180
        /*02ac*/ 	.word	0x00000001
        /*02b0*/ 	.word	0x00000001


	//----- nvinfo : EIATTR_CRS_STACK_SIZE
	.align		4
.L_39:
        /*02b4*/ 	.byte	0x04, 0x1e
        /*02b6*/ 	.short	(.L_41 - .L_40)
.L_40:
        /*02b8*/ 	.word	0x00000000


	//----- nvinfo : EIATTR_CBANK_PARAM_SIZE
	.align		4
.L_41:
        /*02bc*/ 	.byte	0x03, 0x19
        /*02be*/ 	.short	0x0470


	//----- nvinfo : EIATTR_PARAM_CBANK
	.align		4
        /*02c0*/ 	.byte	0x04, 0x0a
        /*02c2*/ 	.short	(.L_43 - .L_42)
	.align		4
.L_42:
        /*02c4*/ 	.word	index@(.nv.constant0._ZN7cutlass13device_kernelINS_4gemm6kernel13GemmUniversalIN4cute5tupleIJiiiiEEENS1_10collective13CollectiveMmaINS1_34MainloopSm90TmaGmmaWarpSpecializedILi2ENS5_IJNS4_1CILi8EEENSA_ILi1EEESC_EEENS1_32KernelTmaWarpSpecializedPingpongEEENS5_IJNSA_ILi64EEENSA_ILi256EEESG_EEEfNS5_IJlSC_lEEEfSJ_NS4_8TiledMMAINS4_8MMA_AtomIJNS4_4SM904GMMA30MMA_64x256x8_F32TF32TF32_SS_TNILNSN_7ScaleInE1ELSP_1EEEEEENS4_6LayoutINS5_IJSC_SC_SC_EEENS5_IJNSA_ILi0EEESU_SU_EEEEENS5_IJNS4_10UnderscoreESX_SX_EEEEENS4_13SM90_TMA_LOADENS4_14ComposedLayoutINS4_7SwizzleILi3ELi4ELi3EEENS4_18smem_ptr_flag_bitsILi32EEENSS_INS5_IJSB_NSA_ILi32EEEEEENS5_IJS16_SC_EEEEEEEvNS4_8identityENS4_23SM90_TMA_LOAD_MULTICASTES1A_vS1B_EENS_8epilogue10collective6detail29Sm90TmaWarpSpecializedAdapterINS1F_15DefaultEpilogueIfSJ_SJ_NS1E_6thread17LinearCombinationIfLi1EffLNS1J_9ScaleType4KindE0ELNS_15FloatRoundStyleE2EfEENS1_15EpilogueDefaultEEEEEvvEEEEvNT_6ParamsE)
        /*02c8*/ 	.short	0x0210
        /*02ca*/ 	.short	0x0470


	//----- nvinfo : EIATTR_SW_WAR
	.align		4
.L_43:
        /*02cc*/ 	.byte	0x04, 0x36
        /*02ce*/ 	.short	(.L_45 - .L_44)
.L_44:
        /*02d0*/ 	.word	0x00000008
.L_45:


//--------------------- .nv.callgraph             --------------------------
	.section	.nv.callgraph,"",@"SHT_CUDA_CALLGRAPH"
	.align	4
	.sectionentsize	8
	.align		4
        /*0000*/ 	.word	0x00000000
	.align		4
        /*0004*/ 	.word	0xffffffff
	.align		4
        /*0008*/ 	.word	index@(_ZN7cutlass13device_kernelINS_4gemm6kernel13GemmUniversalIN4cute5tupleIJiiiiEEENS1_10collective13CollectiveMmaINS1_34MainloopSm90TmaGmmaWarpSpecializedILi2ENS5_IJNS4_1CILi8EEENSA_ILi1EEESC_EEENS1_32KernelTmaWarpSpecializedPingpongEEENS5_IJNSA_ILi64EEENSA_ILi256EEESG_EEEfNS5_IJlSC_lEEEfSJ_NS4_8TiledMMAINS4_8MMA_AtomIJNS4_4SM904GMMA30MMA_64x256x8_F32TF32TF32_SS_TNILNSN_7ScaleInE1ELSP_1EEEEEENS4_6LayoutINS5_IJSC_SC_SC_EEENS5_IJNSA_ILi0EEESU_SU_EEEEENS5_IJNS4_10UnderscoreESX_SX_EEEEENS4_13SM90_TMA_LOADENS4_14ComposedLayoutINS4_7SwizzleILi3ELi4ELi3EEENS4_18smem_ptr_flag_bitsILi32EEENSS_INS5_IJSB_NSA_ILi32EEEEEENS5_IJS16_SC_EEEEEEEvNS4_8identityENS4_23SM90_TMA_LOAD_MULTICASTES1A_vS1B_EENS_8epilogue10collective6detail29Sm90TmaWarpSpecializedAdapterINS1F_15DefaultEpilogueIfSJ_SJ_NS1E_6thread17LinearCombinationIfLi1EffLNS1J_9ScaleType4KindE0ELNS_15FloatRoundStyleE2EfEENS1_15EpilogueDefaultEEEEEvvEEEEvNT_6ParamsE)
	.align		4
        /*000c*/ 	.word	index@(__assertfail)
	.align		4
        /*0010*/ 	.word	0x00000000
	.align		4
        /*0014*/ 	.word	0xfffffffe
	.align		4
        /*0018*/ 	.word	0x00000000
	.align		4
        /*001c*/ 	.word	0xfffffffd
	.align		4
        /*0020*/ 	.word	0x00000000
	.align		4
        /*0024*/ 	.word	0xfffffffc


//--------------------- .nv.constant4             --------------------------
	.section	.nv.constant4,"a",@progbits
	.align	8
	.align		8
.nv.constant4:
        /*0000*/ 	.dword	__assertfail
	.align		8
        /*0008*/ 	.dword	__unnamed_1
	.align		8
        /*0010*/ 	.dword	_ZN40_INTERNAL_4cc8b13d_4_k_cu_fd11056d_285134cuda3std3__45__cpo5beginE
	.align		8
        /*0018*/ 	.dword	_ZN40_INTERNAL_4cc8b13d_4_k_cu_fd11056d_285134cuda3std3__45__cpo3endE
	.align		8
        /*0020*/ 	.dword	_ZN40_INTERNAL_4cc8b13d_4_k_cu_fd11056d_285134cuda3std3__45__cpo6cbeginE
	.align		8
        /*0028*/ 	.dword	_ZN40_INTERNAL_4cc8b13d_4_k_cu_fd11056d_285134cuda3std3__45__cpo4cendE
	.align		8
        /*0030*/ 	.dword	_ZN40_INTERNAL_4cc8b13d_4_k_cu_fd11056d_285134cuda3std3__442_GLOBAL__N__4cc8b13d_4_k_cu_fd11056d_285136ignoreE
	.align		8
        /*0038*/ 	.dword	_ZN40_INTERNAL_4cc8b13d_4_k_cu_fd11056d_285134cuda3std3__419piecewise_constructE
	.align		8
        /*0040*/ 	.dword	_ZN40_INTERNAL_4cc8b13d_4_k_cu_fd11056d_285134cuda3std3__48in_placeE
	.align		8
        /*0048*/ 	.dword	_ZN40_INTERNAL_4cc8b13d_4_k_cu_fd11056d_285134cuda3std6ranges3__45__cpo4swapE
	.align		8
        /*0050*/ 	.dword	_ZN40_INTERNAL_4cc8b13d_4_k_cu_fd11056d_285134cuda3std6ranges3__45__cpo9iter_moveE
	.align		8
        /*0058*/ 	.dword	_ZN40_INTERNAL_4cc8b13d_4_k_cu_fd11056d_285134cute7productE
	.align		8
        /*0060*/ 	.dword	_ZN40_INTERNAL_4cc8b13d_4_k_cu_fd11056d_285134cute1_E
	.align		8
        /*0068*/ 	.dword	$str$22
	.align		8
        /*0070*/ 	.dword	$str$23


//--------------------- .text._ZN7cutlass13device_kernelINS_4gemm6kernel13GemmUniversalIN4cute5tupleIJiiiiEEENS1_10collective13CollectiveMmaINS1_34MainloopSm90TmaGmmaWarpSpecializedILi2ENS5_IJNS4_1CILi8EEENSA_ILi1EEESC_EEENS1_32KernelTmaWarpSpecializedPingpongEEENS5_IJNSA_ILi64EEENSA_ILi256EEESG_EEEfNS5_IJlSC_lEEEfSJ_NS4_8TiledMMAINS4_8MMA_AtomIJNS4_4SM904GMMA30MMA_64x256x8_F32TF32TF32_SS_TNILNSN_7ScaleInE1ELSP_1EEEEEENS4_6LayoutINS5_IJSC_SC_SC_EEENS5_IJNSA_ILi0EEESU_SU_EEEEENS5_IJNS4_10UnderscoreESX_SX_EEEEENS4_13SM90_TMA_LOADENS4_14ComposedLayoutINS4_7SwizzleILi3ELi4ELi3EEENS4_18smem_ptr_flag_bitsILi32EEENSS_INS5_IJSB_NSA_ILi32EEEEEENS5_IJS16_SC_EEEEEEEvNS4_8identityENS4_23SM90_TMA_LOAD_MULTICASTES1A_vS1B_EENS_8epilogue10collective6detail29Sm90TmaWarpSpecializedAdapterINS1F_15DefaultEpilogueIfSJ_SJ_NS1E_6thread17LinearCombinationIfLi1EffLNS1J_9ScaleType4KindE0ELNS_15FloatRoundStyleE2EfEENS1_15EpilogueDefaultEEEEEvvEEEEvNT_6ParamsE --------------------------
	.section	.text._ZN7cutlass13device_kernelINS_4gemm6kernel13GemmUniversalIN4cute5tupleIJiiiiEEENS1_10collective13CollectiveMmaINS1_34MainloopSm90TmaGmmaWarpSpecializedILi2ENS5_IJNS4_1CILi8EEENSA_ILi1EEESC_EEENS1_32KernelTmaWarpSpecializedPingpongEEENS5_IJNSA_ILi64EEENSA_ILi256EEESG_EEEfNS5_IJlSC_lEEEfSJ_NS4_8TiledMMAINS4_8MMA_AtomIJNS4_4SM904GMMA30MMA_64x256x8_F32TF32TF32_SS_TNILNSN_7ScaleInE1ELSP_1EEEEEENS4_6LayoutINS5_IJSC_SC_SC_EEENS5_IJNSA_ILi0EEESU_SU_EEEEENS5_IJNS4_10UnderscoreESX_SX_EEEEENS4_13SM90_TMA_LOADENS4_14ComposedLayoutINS4_7SwizzleILi3ELi4ELi3EEENS4_18smem_ptr_flag_bitsILi32EEENSS_INS5_IJSB_NSA_ILi32EEEEEENS5_IJS16_SC_EEEEEEEvNS4_8identityENS4_23SM90_TMA_LOAD_MULTICASTES1A_vS1B_EENS_8epilogue10collective6detail29Sm90TmaWarpSpecializedAdapterINS1F_15DefaultEpilogueIfSJ_SJ_NS1E_6thread17LinearCombinationIfLi1EffLNS1J_9ScaleType4KindE0ELNS_15FloatRoundStyleE2EfEENS1_15EpilogueDefaultEEEEEvvEEEEvNT_6ParamsE,"ax",@progbits
	.align	128
.text._ZN7cutlass13device_kernelINS_4gemm6kernel13GemmUniversalIN4cute5tupleIJiiiiEEENS1_10collective13CollectiveMmaINS1_34MainloopSm90TmaGmmaWarpSpecializedILi2ENS5_IJNS4_1CILi8EEENSA_ILi1EEESC_EEENS1_32KernelTmaWarpSpecializedPingpongEEENS5_IJNSA_ILi64EEENSA_ILi256EEESG_EEEfNS5_IJlSC_lEEEfSJ_NS4_8TiledMMAINS4_8MMA_AtomIJNS4_4SM904GMMA30MMA_64x256x8_F32TF32TF32_SS_TNILNSN_7ScaleInE1ELSP_1EEEEEENS4_6LayoutINS5_IJSC_SC_SC_EEENS5_IJNSA_ILi0EEESU_SU_EEEEENS5_IJNS4_10UnderscoreESX_SX_EEEEENS4_13SM90_TMA_LOADENS4_14ComposedLayoutINS4_7SwizzleILi3ELi4ELi3EEENS4_18smem_ptr_flag_bitsILi32EEENSS_INS5_IJSB_NSA_ILi32EEEEEENS5_IJS16_SC_EEEEEEEvNS4_8identityENS4_23SM90_TMA_LOAD_MULTICASTES1A_vS1B_EENS_8epilogue10collective6detail29Sm90TmaWarpSpecializedAdapterINS1F_15DefaultEpilogueIfSJ_SJ_NS1E_6thread17LinearCombinationIfLi1EffLNS1J_9ScaleType4KindE0ELNS_15FloatRoundStyleE2EfEENS1_15EpilogueDefaultEEEEEvvEEEEvNT_6ParamsE:
        .type           _ZN7cutlass13device_kernelINS_4gemm6kernel13GemmUniversalIN4cute5tupleIJiiiiEEENS1_10collective13CollectiveMmaINS1_34MainloopSm90TmaGmmaWarpSpecializedILi2ENS5_IJNS4_1CILi8EEENSA_ILi1EEESC_EEENS1_32KernelTmaWarpSpecializedPingpongEEENS5_IJNSA_ILi64EEENSA_ILi256EEESG_EEEfNS5_IJlSC_lEEEfSJ_NS4_8TiledMMAINS4_8MMA_AtomIJNS4_4SM904GMMA30MMA_64x256x8_F32TF32TF32_SS_TNILNSN_7ScaleInE1ELSP_1EEEEEENS4_6LayoutINS5_IJSC_SC_SC_EEENS5_IJNSA_ILi0EEESU_SU_EEEEENS5_IJNS4_10UnderscoreESX_SX_EEEEENS4_13SM90_TMA_LOADENS4_14ComposedLayoutINS4_7SwizzleILi3ELi4ELi3EEENS4_18smem_ptr_flag_bitsILi32EEENSS_INS5_IJSB_NSA_ILi32EEEEEENS5_IJS16_SC_EEEEEEEvNS4_8identityENS4_23SM90_TMA_LOAD_MULTICASTES1A_vS1B_EENS_8epilogue10collective6detail29Sm90TmaWarpSpecializedAdapterINS1F_15DefaultEpilogueIfSJ_SJ_NS1E_6thread17LinearCombinationIfLi1EffLNS1J_9ScaleType4KindE0ELNS_15FloatRoundStyleE2EfEENS1_15EpilogueDefaultEEEEEvvEEEEvNT_6ParamsE,@function
        .size           _ZN7cutlass13device_kernelINS_4gemm6kernel13GemmUniversalIN4cute5tupleIJiiiiEEENS1_10collective13CollectiveMmaINS1_34MainloopSm90TmaGmmaWarpSpecializedILi2ENS5_IJNS4_1CILi8EEENSA_ILi1EEESC_EEENS1_32KernelTmaWarpSpecializedPingpongEEENS5_IJNSA_ILi64EEENSA_ILi256EEESG_EEEfNS5_IJlSC_lEEEfSJ_NS4_8TiledMMAINS4_8MMA_AtomIJNS4_4SM904GMMA30MMA_64x256x8_F32TF32TF32_SS_TNILNSN_7ScaleInE1ELSP_1EEEEEENS4_6LayoutINS5_IJSC_SC_SC_EEENS5_IJNSA_ILi0EEESU_SU_EEEEENS5_IJNS4_10UnderscoreESX_SX_EEEEENS4_13SM90_TMA_LOADENS4_14ComposedLayoutINS4_7SwizzleILi3ELi4ELi3EEENS4_18smem_ptr_flag_bitsILi32EEENSS_INS5_IJSB_NSA_ILi32EEEEEENS5_IJS16_SC_EEEEEEEvNS4_8identityENS4_23SM90_TMA_LOAD_MULTICASTES1A_vS1B_EENS_8epilogue10collective6detail29Sm90TmaWarpSpecializedAdapterINS1F_15DefaultEpilogueIfSJ_SJ_NS1E_6thread17LinearCombinationIfLi1EffLNS1J_9ScaleType4KindE0ELNS_15FloatRoundStyleE2EfEENS1_15EpilogueDefaultEEEEEvvEEEEvNT_6ParamsE,(.L_x_324 - _ZN7cutlass13device_kernelINS_4gemm6kernel13GemmUniversalIN4cute5tupleIJiiiiEEENS1_10collective13CollectiveMmaINS1_34MainloopSm90TmaGmmaWarpSpecializedILi2ENS5_IJNS4_1CILi8EEENSA_ILi1EEESC_EEENS1_32KernelTmaWarpSpecializedPingpongEEENS5_IJNSA_ILi64EEENSA_ILi256EEESG_EEEfNS5_IJlSC_lEEEfSJ_NS4_8TiledMMAINS4_8MMA_AtomIJNS4_4SM904GMMA30MMA_64x256x8_F32TF32TF32_SS_TNILNSN_7ScaleInE1ELSP_1EEEEEENS4_6LayoutINS5_IJSC_SC_SC_EEENS5_IJNSA_ILi0EEESU_SU_EEEEENS5_IJNS4_10UnderscoreESX_SX_EEEEENS4_13SM90_TMA_LOADENS4_14ComposedLayoutINS4_7SwizzleILi3ELi4ELi3EEENS4_18smem_ptr_flag_bitsILi32EEENSS_INS5_IJSB_NSA_ILi32EEEEEENS5_IJS16_SC_EEEEEEEvNS4_8identityENS4_23SM90_TMA_LOAD_MULTICASTES1A_vS1B_EENS_8epilogue10collective6detail29Sm90TmaWarpSpecializedAdapterINS1F_15DefaultEpilogueIfSJ_SJ_NS1E_6thread17LinearCombinationIfLi1EffLNS1J_9ScaleType4KindE0ELNS_15FloatRoundStyleE2EfEENS1_15EpilogueDefaultEEEEEvvEEEEvNT_6ParamsE)
        .other          _ZN7cutlass13device_kernelINS_4gemm6kernel13GemmUniversalIN4cute5tupleIJiiiiEEENS1_10collective13CollectiveMmaINS1_34MainloopSm90TmaGmmaWarpSpecializedILi2ENS5_IJNS4_1CILi8EEENSA_ILi1EEESC_EEENS1_32KernelTmaWarpSpecializedPingpongEEENS5_IJNSA_ILi64EEENSA_ILi256EEESG_EEEfNS5_IJlSC_lEEEfSJ_NS4_8TiledMMAINS4_8MMA_AtomIJNS4_4SM904GMMA30MMA_64x256x8_F32TF32TF32_SS_TNILNSN_7ScaleInE1ELSP_1EEEEEENS4_6LayoutINS5_IJSC_SC_SC_EEENS5_IJNSA_ILi0EEESU_SU_EEEEENS5_IJNS4_10UnderscoreESX_SX_EEEEENS4_13SM90_TMA_LOADENS4_14ComposedLayoutINS4_7SwizzleILi3ELi4ELi3EEENS4_18smem_ptr_flag_bitsILi32EEENSS_INS5_IJSB_NSA_ILi32EEEEEENS5_IJS16_SC_EEEEEEEvNS4_8identityENS4_23SM90_TMA_LOAD_MULTICASTES1A_vS1B_EENS_8epilogue10collective6detail29Sm90TmaWarpSpecializedAdapterINS1F_15DefaultEpilogueIfSJ_SJ_NS1E_6thread17LinearCombinationIfLi1EffLNS1J_9ScaleType4KindE0ELNS_15FloatRoundStyleE2EfEENS1_15EpilogueDefaultEEEEEvvEEEEvNT_6ParamsE,@"STO_CUDA_ENTRY STV_DEFAULT"
_ZN7cutlass13device_kernelINS_4gemm6kernel13GemmUniversalIN4cute5tupleIJiiiiEEENS1_10collective13CollectiveMmaINS1_34MainloopSm90TmaGmmaWarpSpecializedILi2ENS5_IJNS4_1CILi8EEENSA_ILi1EEESC_EEENS1_32KernelTmaWarpSpecializedPingpongEEENS5_IJNSA_ILi64EEENSA_ILi256EEESG_EEEfNS5_IJlSC_lEEEfSJ_NS4_8TiledMMAINS4_8MMA_AtomIJNS4_4SM904GMMA30MMA_64x256x8_F32TF32TF32_SS_TNILNSN_7ScaleInE1ELSP_1EEEEEENS4_6LayoutINS5_IJSC_SC_SC_EEENS5_IJNSA_ILi0EEESU_SU_EEEEENS5_IJNS4_10UnderscoreESX_SX_EEEEENS4_13SM90_TMA_LOADENS4_14ComposedLayoutINS4_7SwizzleILi3ELi4ELi3EEENS4_18smem_ptr_flag_bitsILi32EEENSS_INS5_IJSB_NSA_ILi32EEEEEENS5_IJS16_SC_EEEEEEEvNS4_8identityENS4_23SM90_TMA_LOAD_MULTICASTES1A_vS1B_EENS_8epilogue10collective6detail29Sm90TmaWarpSpecializedAdapterINS1F_15DefaultEpilogueIfSJ_SJ_NS1E_6thread17LinearCombinationIfLi1EffLNS1J_9ScaleType4KindE0ELNS_15FloatRoundStyleE2EfEENS1_15EpilogueDefaultEEEEEvvEEEEvNT_6ParamsE:
[----:B------:R-:W0:Y:S01]  /*0000*/  LDC R1, c[0x0][0x28] ;  /* 0x00000a00ff017b82 */ /* 0x000e220000000800 */
[----:B------:R-:W1:Y:S01]  /*0010*/  S2R R3, SR_TID.X ;  /* 0x0000000000037919 */ /* 0x000e620000002100 */
[----:B------:R-:W-:Y:S01]  /*0020*/  ELECT P0, URZ, PT ;  /* 0x00000000003f782f */ /* 0x000fe20003800000 */
[----:B------:R-:W-:Y:S01]  /*0030*/  BSSY B0, `(.L_x_0) ;  /* 0x0000014000007945 */ /* 0x000fe20003800000 */
[--C-:B-1----:R-:W-:Y:S02]  /*0040*/  SHF.R.U32.HI R0, RZ, 0x5, R3.reuse ;  /* 0x00000005ff007819 */ /* 0x102fe40000011603 */
[----:B------:R-:W-:-:S03]  /*0050*/  SHF.R.U32.HI R5, RZ, 0x7, R3 ;  /* 0x00000007ff057819 */ /* 0x000fc60000011603 */
[----:B------:R-:W1:Y:S02]  /*0060*/  SHFL.IDX PT, R2, R0, RZ, 0x1f ;  /* 0x00001fff00027589 */ /* 0x000e6400000e0000 */
[----:B-1----:R-:W-:Y:S02]  /*0070*/  R2UR UR6, R2 ;  /* 0x00000000020672ca */ /* 0x002fe400000e0000 */
[----:B------:R1:W2:Y:S11]  /*0080*/  SHFL.IDX PT, R2, R5, RZ, 0x1f ;  /* 0x00001fff05027589 */ /* 0x0002b600000e0000 */
[----:B------:R-:W-:-:S02]  /*0090*/  USHF.R.S32.HI UR4, URZ, 0x1f, UR6 ;  /* 0x0000001f3f047899 */ /* 0x000fc40008011406 */
[----:B------:R-:W-:Y:S02]  /*00a0*/  ISETP.NE.OR P0, PT, RZ, UR6, !P0 ;  /* 0x00000006ff007c0c */ /* 0x000fe4000c705670 */
[----:B------:R-:W-:-:S04]  /*00b0*/  ULEA.HI UR4, UR4, UR6, URZ, 0x2 ;  /* 0x0000000604047291 */ /* 0x000fc8000f8f103f */
[----:B------:R-:W-:-:S04]  /*00c0*/  ULOP3.LUT UR4, UR4, 0xfffffffc, URZ, 0xc0, !UPT ;  /* 0xfffffffc04047892 */ /* 0x000fc8000f8ec03f */
[----:B------:R-:W-:-:S03]  /*00d0*/  UIADD3 UR6, UR6, -UR4, URZ ;  /* 0x8000000406067290 */ /* 0x000fc6000fffe03f */
[----:B012---:R-:W-:Y:S09]  /*00e0*/  @P0 BRA `(.L_x_1) ;  /* 0x0000000000200947 */ /* 0x007ff20003800000 */
[----:B------:R-:W-:Y:S02]  /*00f0*/  ULDC.64 UR4, c[0x0][0x198] ;  /* 0x0000660000047ab9 */ /* 0x000fe40000000a00 */
[----:B------:R-:W-:Y:S02]  /*0100*/  UIADD3 UR8, UP0, UR4, 0xf0, URZ ;  /* 0x000000f004087890 */ /* 0x000fe4000ff1e03f */
[----:B------:R-:W-:Y:S02]  /*0110*/  UIADD3 UR4, UP1, UR4, 0x1f0, URZ ;  /* 0x000001f004047890 */ /* 0x000fe4000ff3e03f */
[----:B------:R-:W-:Y:S02]  /*0120*/  UIADD3.X UR9, URZ, UR5, URZ, UP0, !UPT ;  /* 0x000000053f097290 */ /* 0x000fe400087fe43f */
[----:B------:R-:W-:-:S07]  /*0130*/  UIADD3.X UR5, URZ, UR5, URZ, UP1, !UPT ;  /* 0x000000053f057290 */ /* 0x000fce0008ffe43f */
[----:B------:R0:W-:Y:S02]  /*0140*/  UTMACCTL.PF [UR8] ;  /* 0x00000000080079b9 */ /* 0x0001e40008040000 */
[----:B------:R0:W-:Y:S02]  /*0150*/  UTMACCTL.PF [UR4] ;  /* 0x00000000040079b9 */ /* 0x0001e40008040000 */
[----:B0-----:R-:W-:Y:S01]  /*0160*/  NOP ;  /* 0x0000000000007918 */ /* 0x001fe20000000000 */
.L_x_1:
[----:B------:R-:W-:Y:S05]  /*0170*/  BSYNC B0 ;  /* 0x0000000000007941 */ /* 0x000fea0003800000 */
.L_x_0:
[----:B------:R-:W0:Y:S01]  /*0180*/  SHFL.IDX PT, R6, R0, RZ, 0x1f ;  /* 0x00001fff00067589 */ /* 0x000e2200000e0000 */
[----:B------:R-:W-:Y:S01]  /*0190*/  R2UR UR19, R2 ;  /* 0x00000000021372ca */ /* 0x000fe200000e0000 */
[----:B------:R-:W-:Y:S01]  /*01a0*/  UISETP.NE.AND UP0, UPT, UR6, 0x3, UPT ;  /* 0x000000030600788c */ /* 0x000fe2000bf05270 */
[----:B------:R-:W-:-:S03]  /*01b0*/  SHF.R.S32.HI R2, RZ, 0x1f, R3 ;  /* 0x0000001fff027819 */ /* 0x000fc60000011403 */
[----:B------:R-:W-:Y:S01]  /*01c0*/  UISETP.EQ.OR UP0, UPT, UR6, URZ, !UP0 ;  /* 0x0000003f0600728c */ /* 0x000fe2000c702670 */
[----:B------:R-:W-:-:S04]  /*01d0*/  LEA.HI R2, R2, R3, RZ, 0x7 ;  /* 0x0000000302027211 */ /* 0x000fc800078f38ff */
[----:B------:R-:W-:-:S03]  /*01e0*/  LOP3.LUT R2, R2, 0xffffff80, RZ, 0xc0, !PT ;  /* 0xffffff8002027812 */ /* 0x000fc600078ec0ff */
[----:B------:R-:W-:Y:S02]  /*01f0*/  UIADD3 UR14, UR19, -0x1, URZ ;  /* 0xffffffff130e7890 */ /* 0x000fe4000fffe03f */
[----:B------:R-:W-:Y:S02]  /*0200*/  UISETP.EQ.AND UP0, UPT, UR19, URZ, UP0 ;  /* 0x0000003f1300728c */ /* 0x000fe40008702270 */
[----:B------:R-:W-:Y:S02]  /*0210*/  UISETP.GE.U32.AND UP1, UPT, UR14, 0x2, UPT ;  /* 0x000000020e00788c */ /* 0x000fe4000bf26070 */
[----:B------:R-:W-:Y:S01]  /*0220*/  USEL UR42, URZ, 0x1, !UP0 ;  /* 0x000000013f2a7887 */ /* 0x000fe2000c000000 */
[----:B0-----:R-:W-:-:S03]  /*0230*/  ISETP.NE.AND P0, PT, R6, RZ, PT ;  /* 0x000000ff0600720c */ /* 0x001fc60003f05270 */
[----:B------:R-:W-:-:S10]  /*0240*/  USEL UR42, UR42, 0x2, UP1 ;  /* 0x000000022a2a7887 */ /* 0x000fd40008800000 */
[----:B------:R-:W-:Y:S05]  /*0250*/  @P0 BRA `(.L_x_2) ;  /* 0x0000000000480947 */ /* 0x000fea0003800000 */
[----:B------:R-:W0:Y:S01]  /*0260*/  S2UR UR7, SR_CgaCtaId ;  /* 0x00000000000779c3 */ /* 0x000e220000008800 */
[----:B------:R-:W-:Y:S01]  /*0270*/  UMOV UR4, 0x400 ;  /* 0x0000040000047882 */ /* 0x000fe20000000000 */
[----:B------:R-:W-:Y:S01]  /*0280*/  UMOV UR5, 0x1 ;  /* 0x0000000100057882 */ /* 0x000fe20000000000 */
[----:B------:R-:W-:Y:S01]  /*0290*/  UMOV UR8, 0x8 ;  /* 0x0000000800087882 */ /* 0x000fe20000000000 */
[----:B------:R-:W-:Y:S01]  /*02a0*/  ELECT P0, URZ, PT ;  /* 0x00000000003f782f */ /* 0x000fe20003800000 */
[----:B------:R-:W-:-:S04]  /*02b0*/  UIADD3 UR8, -UR8, 0x100000, URZ ;  /* 0x0010000008087890 */ /* 0x000fc8000fffe13f */
[----:B------:R-:W-:Y:S02]  /*02c0*/  USHF.L.U32 UR9, UR8, 0xb, URZ ;  /* 0x0000000b08097899 */ /* 0x000fe4000800063f */
[----:B------:R-:W-:Y:S02]  /*02d0*/  USHF.L.U32 UR8, UR8, 0x1, URZ ;  /* 0x0000000108087899 */ /* 0x000fe4000800063f */
[----:B0-----:R-:W-:Y:S02]  /*02e0*/  ULEA UR7, UR7, UR4, 0x18 ;  /* 0x0000000407077291 */ /* 0x001fe4000f8ec03f */
[----:B------:R-:W-:-:S04]  /*02f0*/  UIADD3 UR4, -UR5, 0x100000, URZ ;  /* 0x0010000005047890 */ /* 0x000fc8000fffe13f */
[----:B------:R-:W-:Y:S02]  /*0300*/  USHF.L.U32 UR5, UR4, 0xb, URZ ;  /* 0x0000000b04057899 */ /* 0x000fe4000800063f */
[----:B------:R-:W-:Y:S01]  /*0310*/  USHF.L.U32 UR4, UR4, 0x1, URZ ;  /* 0x0000000104047899 */ /* 0x000fe2000800063f */
[----:B------:R-:W0:Y:S11]  /*0320*/  FENCE.VIEW.ASYNC.S ;  /* 0x00000000000073c6 */ /* 0x000e360000000000 */
[----:B0-----:R0:W1:Y:S01]  /*0330*/  SYNCS.EXCH.64 URZ, [UR7], UR4 ;  /* 0x00000004073f75b2 */ /* 0x0010620008000100 */
[----:B------:R0:W2:Y:S01]  /*0340*/  SYNCS.EXCH.64 URZ, [UR7+0x10], UR8 ;  /* 0x00001008073f75b2 */ /* 0x0000a20008000100 */
[----:B------:R0:W3:Y:S01]  /*0350*/  SYNCS.EXCH.64 URZ, [UR7+0x8], UR4 ;  /* 0x00000804073f75b2 */ /* 0x0000e20008000100 */
[----:B------:R0:W4:Y:S01]  /*0360*/  SYNCS.EXCH.64 URZ, [UR7+0x18], UR8 ;  /* 0x00001808073f75b2 */ /* 0x0001220008000100 */
[----:B------:R-:W-:Y:S01]  /*0370*/  NOP ;  /* 0x0000000000007918 */ /* 0x000fe20000000000 */
.L_x_2:
[----:B------:R-:W5:Y:S01]  /*0380*/  S2UR UR15, SR_CTAID.X ;  /* 0x00000000000f79c3 */ /* 0x000f620000002500 */
[----:B------:R-:W-:Y:S01]  /*0390*/  IMAD.IADD R4, R3, 0x1, -R2 ;  /* 0x0000000103047824 */ /* 0x000fe200078e0a02 */
[----:B------:R-:W1:Y:S01]  /*03a0*/  SHFL.IDX PT, R12, R0, RZ, 0x1f ;  /* 0x00001fff000c7589 */ /* 0x000e6200000e0000 */
[----:B------:R-:W-:Y:S01]  /*03b0*/  SHF.R.S32.HI R11, RZ, 0x1f, R6 ;  /* 0x0000001fff0b7819 */ /* 0x000fe20000011406 */
[----:B0-----:R-:W-:Y:S01]  /*03c0*/  ULDC UR4, c[0x0][0x150] ;  /* 0x0000540000047ab9 */ /* 0x001fe20000000800 */
[----:B------:R-:W-:Y:S02]  /*03d0*/  ELECT P0, URZ, PT ;  /* 0x00000000003f782f */ /* 0x000fe40003800000 */
[----:B------:R-:W-:Y:S01]  /*03e0*/  SHF.R.S32.HI R9, RZ, 0x1f, R4 ;  /* 0x0000001fff097819 */ /* 0x000fe20000011404 */
[----:B------:R0:W2:Y:S01]  /*03f0*/  SHFL.IDX PT, R8, R0, RZ, 0x1f ;  /* 0x00001fff00087589 */ /* 0x0000a200000e0000 */
[----:B------:R-:W0:Y:S01]  /*0400*/  S2UR UR8, SR_CTAID.Y ;  /* 0x00000000000879c3 */ /* 0x000e220000002600 */
[----:B------:R-:W-:-:S02]  /*0410*/  LEA.HI R11, R11, R6, RZ, 0x2 ;  /* 0x000000060b0b7211 */ /* 0x000fc400078f10ff */
[----:B------:R-:W-:Y:S02]  /*0420*/  ELECT P1, URZ, PT ;  /* 0x00000000003f782f */ /* 0x000fe40003820000 */
[----:B------:R-:W-:Y:S01]  /*0430*/  LEA.HI R2, R9, R4, RZ, 0x3 ;  /* 0x0000000409027211 */ /* 0x000fe200078f18ff */
[----:B------:R-:W-:Y:S01]  /*0440*/  ULDC UR7, c[0x0][0x144] ;  /* 0x0000510000077ab9 */ /* 0x000fe20000000800 */
[----:B------:R-:W-:Y:S01]  /*0450*/  LOP3.LUT R11, R11, 0x3ffffffc, RZ, 0xc0, !PT ;  /* 0x3ffffffc0b0b7812 */ /* 0x000fe200078ec0ff */
[----:B------:R-:W-:Y:S01]  /*0460*/  UMOV UR18, 0x80 ;  /* 0x0000008000127882 */ /* 0x000fe20000000000 */
[--C-:B------:R-:W-:Y:S01]  /*0470*/  SHF.R.S32.HI R7, RZ, 0x3, R2.reuse ;  /* 0x00000003ff077819 */ /* 0x100fe20000011402 */
[----:B------:R-:W-:Y:S01]  /*0480*/  NOP ;  /* 0x0000000000007918 */ /* 0x000fe20000000000 */
[----:B------:R-:W-:Y:S01]  /*0490*/  SHF.R.S32.HI R2, RZ, 0x1f, R2 ;  /* 0x0000001fff027819 */ /* 0x000fe20000011402 */
[----:B------:R-:W-:Y:S01]  /*04a0*/  IMAD.IADD R11, R6, 0x1, -R11 ;  /* 0x00000001060b7824 */ /* 0x000fe200078e0a0b */
[----:B------:R-:W-:Y:S01]  /*04b0*/  NOP ;  /* 0x0000000000007918 */ /* 0x000fe20000000000 */
[----:B------:R-:W-:Y:S01]  /*04c0*/  ULDC UR17, c[0x0][0x148] ;  /* 0x0000520000117ab9 */ /* 0x000fe20000000800 */
[----:B------:R-:W-:Y:S01]  /*04d0*/  LEA.HI R2, R2, R7, RZ, 0x2 ;  /* 0x0000000702027211 */ /* 0x000fe200078f10ff */
[----:B------:R-:W-:Y:S01]  /*04e0*/  IMAD.MOV.U32 R152, RZ, RZ, 0x1 ;  /* 0x00000001ff987424 */ /* 0x000fe200078e00ff */
[----:B------:R-:W-:-:S02]  /*04f0*/  ISETP.NE.AND P2, PT, RZ, UR19, PT ;  /* 0x00000013ff007c0c */ /* 0x000fc4000bf45270 */
[----:B-----5:R-:W-:Y:S02]  /*0500*/  I2FP.F32.U32 R10, UR15 ;  /* 0x0000000f000a7c45 */ /* 0x020fe40008201000 */
[----:B------:R-:W-:Y:S02]  /*0510*/  LOP3.LUT R2, R2, 0xfffffffc, RZ, 0xc0, !PT ;  /* 0xfffffffc02027812 */ /* 0x000fe400078ec0ff */
[----:B-1----:R-:W-:Y:S01]  /*0520*/  ISETP.NE.OR P0, PT, R12, RZ, !P0 ;  /* 0x000000ff0c00720c */ /* 0x002fe20004705670 */
[----:B------:R-:W-:Y:S01]  /*0530*/  FMUL R10, R10, UR4 ;  /* 0x000000040a0a7c20 */ /* 0x000fe20008400000 */
[----:B------:R-:W-:Y:S01]  /*0540*/  ULDC UR4, c[0x0][0x154] ;  /* 0x0000550000047ab9 */ /* 0x000fe20000000800 */
[----:B------:R-:W-:Y:S01]  /*0550*/  IMAD.IADD R2, R7, 0x1, -R2 ;  /* 0x0000000107027824 */ /* 0x000fe200078e0a02 */
[----:B0-----:R-:W-:Y:S02]  /*0560*/  I2FP.F32.U32 R0, UR8 ;  /* 0x0000000800007c45 */ /* 0x001fe40008201000 */
[----:B--2---:R-:W-:Y:S01]  /*0570*/  ISETP.NE.OR P1, PT, R8, RZ, !P1 ;  /* 0x000000ff0800720c */ /* 0x004fe20004f25670 */
[----:B------:R-:W0:Y:S01]  /*0580*/  F2I.U32.TRUNC.NTZ R10, R10 ;  /* 0x0000000a000a7305 */ /* 0x000e22000020f000 */
[----:B------:R-:W-:-:S02]  /*0590*/  IMAD R2, R11, 0x4, R2 ;  /* 0x000000040b027824 */ /* 0x000fc400078e0202 */
[----:B------:R-:W-:Y:S01]  /*05a0*/  FMUL R6, R0, UR4 ;  /* 0x0000000400067c20 */ /* 0x000fe20008400000 */
[----:B------:R1:W2:Y:S01]  /*05b0*/  SHFL.IDX PT, R8, R5, RZ, 0x1f ;  /* 0x00001fff05087589 */ /* 0x0002a200000e0000 */
[----:B------:R-:W-:Y:S01]  /*05c0*/  IMAD.SHL.U32 R153, R2, 0x4, RZ ;  /* 0x0000000402997824 */ /* 0x000fe200078e00ff */
[----:B------:R-:W-:-:S03]  /*05d0*/  VOTEU.ALL UP0, P0 ;  /* 0x00000000003f7886 */ /* 0x000fc60000000000 */
[----:B------:R-:W5:Y:S01]  /*05e0*/  F2I.U32.TRUNC.NTZ R6, R6 ;  /* 0x0000000600067305 */ /* 0x000f62000020f000 */
[----:B------:R-:W-:Y:S01]  /*05f0*/  LOP3.LUT R153, R2, 0xc, R153, 0x78, !PT ;  /* 0x0000000c02997812 */ /* 0x000fe200078e7899 */
[----:B------:R-:W3:Y:S01]  /*0600*/  @!UP0 S2UR UR11, SR_CgaCtaId ;  /* 0x00000000000b89c3 */ /* 0x000ee20000008800 */
[----:B------:R-:W-:Y:S01]  /*0610*/  VOTEU.ALL UP1, P1 ;  /* 0x00000000003f7886 */ /* 0x000fe20000820000 */
[----:B------:R-:W-:Y:S01]  /*0620*/  @!UP0 UMOV UR10, 0x400 ;  /* 0x00000400000a8882 */ /* 0x000fe20000000000 */
[----:B------:R-:W-:Y:S01]  /*0630*/  SHF.R.S32.HI R0, RZ, 0x1f, R153 ;  /* 0x0000001fff007819 */ /* 0x000fe20000011499 */
[----:B------:R-:W-:Y:S01]  /*0640*/  VOTEU.ALL UP2, P1 ;  /* 0x00000000003f7886 */ /* 0x000fe20000840000 */
[----:B0-----:R-:W-:Y:S01]  /*0650*/  R2UR UR4, R10 ;  /* 0x000000000a0472ca */ /* 0x001fe200000e0000 */
[----:B------:R-:W-:Y:S01]  /*0660*/  @!UP1 UMOV UR13, 0x400 ;  /* 0x00000400000d9882 */ /* 0x000fe20000000000 */
[----:B------:R-:W-:Y:S01]  /*0670*/  LEA.HI R0, R0, R153, RZ, 0x3 ;  /* 0x0000009900007211 */ /* 0x000fe200078f18ff */
[----:B------:R-:W0:Y:S01]  /*0680*/  @!UP1 S2UR UR16, SR_CgaCtaId ;  /* 0x00000000001099c3 */ /* 0x000e220000008800 */
[----:B------:R-:W-:Y:S01]  /*0690*/  VOTEU.ALL UP3, P1 ;  /* 0x00000000003f7886 */ /* 0x000fe20000860000 */
[----:B------:R-:W-:Y:S01]  /*06a0*/  VOTEU.ALL UP4, P1 ;  /* 0x00000000003f7886 */ /* 0x000fe20000880000 */
[----:B------:R-:W-:Y:S01]  /*06b0*/  LOP3.LUT R2, R0, 0xfffffff8, RZ, 0xc0, !PT ;  /* 0xfffffff800027812 */ /* 0x000fe200078ec0ff */
[----:B------:R-:W-:Y:S01]  /*06c0*/  VOTEU.ALL UP5, P1 ;  /* 0x00000000003f7886 */ /* 0x000fe200008a0000 */
[----:B-----5:R-:W-:-:S03]  /*06d0*/  R2UR UR9, R6 ;  /* 0x00000000060972ca */ /* 0x020fc600000e0000 */
[----:B------:R-:W-:Y:S02]  /*06e0*/  IMAD.IADD R2, R153, 0x1, -R2 ;  /* 0x0000000199027824 */ /* 0x000fe400078e0a02 */
[----:B------:R-:W-:-:S04]  /*06f0*/  UIADD3 UR4, -UR4, URZ, URZ ;  /* 0x0000003f04047290 */ /* 0x000fc8000fffe13f */
[----:B------:R-:W-:Y:S02]  /*0700*/  UIMAD UR7, UR7, UR4, UR15 ;  /* 0x00000004070772a4 */ /* 0x000fe4000f8e020f */
[----:B---3--:R-:W-:Y:S01]  /*0710*/  @!UP0 ULEA UR12, UR11, UR10, 0x18 ;  /* 0x0000000a0b0c8291 */ /* 0x008fe2000f8ec03f */
[----:B------:R-:W-:Y:S01]  /*0720*/  UMOV UR4, 0x20 ;  /* 0x0000002000047882 */ /* 0x000fe20000000000 */
[----:B------:R-:W-:-:S04]  /*0730*/  @!UP1 UIADD3 UR10, -UR18, 0x100000, URZ ;  /* 0x00100000120a9890 */ /* 0x000fc8000fffe13f */
[----:B------:R-:W-:Y:S02]  /*0740*/  @!UP1 USHF.L.U32 UR11, UR10, 0xb, URZ ;  /* 0x0000000b0a0b9899 */ /* 0x000fe4000800063f */
[----:B------:R-:W-:Y:S01]  /*0750*/  @!UP1 USHF.L.U32 UR10, UR10, 0x1, URZ ;  /* 0x000000010a0a9899 */ /* 0x000fe2000800063f */
[----:B------:R-:W-:Y:S01]  /*0760*/  ISETP.NE.AND P3, PT, R2, UR7, PT ;  /* 0x0000000702007c0c */ /* 0x000fe2000bf65270 */
[----:B------:R-:W-:-:S04]  /*0770*/  @!UP0 UIADD3 UR4, -UR4, 0x100000, URZ ;  /* 0x0010000004048890 */ /* 0x000fc8000fffe13f */
[----:B------:R-:W-:Y:S02]  /*0780*/  @!UP0 USHF.L.U32 UR5, UR4, 0xb, URZ ;  /* 0x0000000b04058899 */ /* 0x000fe4000800063f */
[----:B------:R-:W-:Y:S01]  /*0790*/  @!UP0 USHF.L.U32 UR4, UR4, 0x1, URZ ;  /* 0x0000000104048899 */ /* 0x000fe2000800063f */
[----:B------:R-:W3:Y:S01]  /*07a0*/  LDC R2, c[0x0][0x140] ;  /* 0x00005000ff027b82 */ /* 0x000ee20000000800 */
[----:B------:R-:W-:Y:S01]  /*07b0*/  VOTEU.ALL UP0, P0 ;  /* 0x00000000003f7886 */ /* 0x000fe20000000000 */
[----:B0-----:R-:W-:Y:S01]  /*07c0*/  @!UP1 ULEA UR13, UR16, UR13, 0x18 ;  /* 0x0000000d100d9291 */ /* 0x001fe2000f8ec03f */
[----:B------:R-:W-:Y:S01]  /*07d0*/  VOTEU.ALL UP1, P0 ;  /* 0x00000000003f7886 */ /* 0x000fe20000020000 */
[----:B------:R-:W-:Y:S01]  /*07e0*/  UIADD3 UR9, -UR9, URZ, URZ ;  /* 0x0000003f09097290 */ /* 0x000fe2000fffe13f */
[----:B------:R-:W-:-:S04]  /*07f0*/  LOP3.LUT P0, RZ, R4, 0x7, RZ, 0xc0, !PT ;  /* 0x0000000704ff7812 */ /* 0x000fc8000780c0ff */
[----:B------:R-:W-:Y:S01]  /*0800*/  ISETP.LT.U32.AND P0, PT, R153, 0x8, !P0 ;  /* 0x000000089900780c */ /* 0x000fe20004701070 */
[----:B------:R-:W0:Y:S02]  /*0810*/  FENCE.VIEW.ASYNC.S ;  /* 0x00000000000073c6 */ /* 0x000e240000000000 */
[----:B0-----:R-:W0:Y:S01]  /*0820*/  @!UP0 SYNCS.EXCH.64 URZ, [UR12+0x50], UR4 ;  /* 0x000050040c3f85b2 */ /* 0x001e220008000100 */
[----:B------:R-:W-:Y:S02]  /*0830*/  @P3 SHF.R.S32.HI R0, RZ, 0x3, R0 ;  /* 0x00000003ff003819 */ /* 0x000fe40000011400 */
[----:B-1----:R-:W-:Y:S02]  /*0840*/  SEL R5, RZ, 0x1, !P0 ;  /* 0x00000001ff057807 */ /* 0x002fe40004000000 */
[----:B---3--:R-:W-:Y:S01]  /*0850*/  ISETP.EQ.U32.AND P1, PT, R2, 0x1, PT ;  /* 0x000000010200780c */ /* 0x008fe20003f22070 */
[----:B------:R1:W3:Y:S01]  /*0860*/  @!UP1 SYNCS.EXCH.64 URZ, [UR12+0x58], UR4 ;  /* 0x000058040c3f95b2 */ /* 0x0002e20008000100 */
[----:B------:R-:W-:Y:S01]  /*0870*/  NOP ;  /* 0x0000000000007918 */ /* 0x000fe20000000000 */
[----:B-1----:R-:W-:Y:S01]  /*0880*/  UIMAD UR4, UR17, UR9, UR8 ;  /* 0x00000009110472a4 */ /* 0x002fe2000f8e0208 */
[----:B------:R1:W0:Y:S05]  /*0890*/  @!UP2 SYNCS.EXCH.64 URZ, [UR13+0x30], UR10 ;  /* 0x0000300a0d3fa5b2 */ /* 0x00022a0008000100 */
[----:B------:R-:W-:-:S04]  /*08a0*/  @P3 ISETP.NE.AND P4, PT, R0, UR4, PT ;  /* 0x0000000400003c0c */ /* 0x000fc8000bf85270 */
[----:B------:R-:W-:-:S04]  /*08b0*/  @P3 SEL R152, RZ, 0x1, P4 ;  /* 0x00000001ff983807 */ /* 0x000fc80002000000 */
[----:B------:R-:W-:Y:S01]  /*08c0*/  LOP3.LUT R152, R152, R5, RZ, 0xc0, !PT ;  /* 0x0000000598987212 */ /* 0x000fe200078ec0ff */
[----:B------:R1:W0:Y:S01]  /*08d0*/  @!UP3 SYNCS.EXCH.64 URZ, [UR13+0x38], UR10 ;  /* 0x0000380a0d3fb5b2 */ /* 0x0002220008000100 */
[----:B------:R1:W0:Y:S01]  /*08e0*/  @!UP4 SYNCS.EXCH.64 URZ, [UR13+0x40], UR10 ;  /* 0x0000400a0d3fc5b2 */ /* 0x0002220008000100 */
[----:B------:R1:W0:Y:S01]  /*08f0*/  @!UP5 SYNCS.EXCH.64 URZ, [UR13+0x48], UR10 ;  /* 0x0000480a0d3fd5b2 */ /* 0x0002220008000100 */
[----:B------:R-:W-:Y:S01]  /*0900*/  NOP ;  /* 0x0000000000007918 */ /* 0x000fe20000000000 */
[----:B-12---:R-:W-:Y:S05]  /*0910*/  @!P1 BRA `(.L_x_3) ;  /* 0x0000000000089947 */ /* 0x006fea0003800000 */
[----:B0--34-:R-:W-:Y:S01]  /*0920*/  UCGABAR_ARV ;  /* 0x00000000000079c7 */ /* 0x019fe20008000000 */
[----:B------:R-:W-:Y:S05]  /*0930*/  BRA `(.L_x_4) ;  /* 0x0000000000047947 */ /* 0x000fea0003800000 */
.L_x_3:
[----:B0--34-:R-:W-:Y:S01]  /*0940*/  NOP ;  /* 0x0000000000007918 */ /* 0x019fe20000000000 */
.L_x_4:
[----:B------:R-:W-:Y:S01]  /*0950*/  ULDC.64 UR4, c[0x0][0x598] ;  /* 0x0001660000047ab9 */ /* 0x000fe20000000a00 */
[----:B------:R-:W-:Y:S01]  /*0960*/  ULDC.64 UR50, c[0x0][0x208] ;  /* 0x0000820000327ab9 */ /* 0x000fe20000000a00 */
[----:B------:R-:W-:-:S04]  /*0970*/  ISETP.NE.U32.AND P0, PT, RZ, UR4, PT ;  /* 0x00000004ff007c0c */ /* 0x000fc8000bf05070 */
[----:B------:R-:W-:-:S13]  /*0980*/  ISETP.NE.AND.EX P0, PT, RZ, UR5, PT, P0 ;  /* 0x00000005ff007c0c */ /* 0x000fda000bf05300 */
[----:B------:R-:W-:Y:S05]  /*0990*/  @!P0 BRA `(.L_x_5) ;  /* 0x00000000001c8947 */ /* 0x000fea0003800000 */
[----:B------:R-:W0:Y:S02]  /*09a0*/  LDC.64 R6, c[0x0][0x598] ;  /* 0x00016600ff067b82 */ /* 0x000e240000000a00 */
[----:B0-----:R-:W2:Y:S02]  /*09b0*/  LDG.E.64 R6, desc[UR50][R6.64] ;  /* 0x0000003206067981 */ /* 0x001ea4000c1e1b00 */
[----:B--2---:R-:W-:-:S04]  /*09c0*/  ISETP.NE.U32.AND P0, PT, R6, RZ, PT ;  /* 0x000000ff0600720c */ /* 0x004fc80003f05070 */
[----:B------:R-:W-:-:S13]  /*09d0*/  ISETP.NE.AND.EX P0, PT, R7, RZ, PT, P0 ;  /* 0x000000ff0700720c */ /* 0x000fda0003f05300 */
[----:B------:R-:W-:Y:S05]  /*09e0*/  @!P0 BRA `(.L_x_5) ;  /* 0x0000000000088947 */ /* 0x000fea0003800000 */
[----:B------:R0:W5:Y:S01]  /*09f0*/  LD.E R23, desc[UR50][R6.64] ;  /* 0x0000003206177980 */ /* 0x000162000c101900 */
[----:B------:R-:W-:Y:S05]  /*0a00*/  BRA `(.L_x_6) ;  /* 0x0000000000247947 */ /* 0x000fea0003800000 */
.L_x_5:
[----:B------:R-:W-:Y:S02]  /*0a10*/  ULDC.64 UR4, c[0x0][0x588] ;  /* 0x0001620000047ab9 */ /* 0x000fe40000000a00 */
[----:B------:R-:W-:-:S04]  /*0a20*/  ISETP.NE.U32.AND P0, PT, RZ, UR4, PT ;  /* 0x00000004ff007c0c */ /* 0x000fc8000bf05070 */
[----:B------:R-:W-:-:S13]  /*0a30*/  ISETP.NE.AND.EX P0, PT, RZ, UR5, PT, P0 ;  /* 0x00000005ff007c0c */ /* 0x000fda000bf05300 */
[----:B------:R-:W-:Y:S05]  /*0a40*/  @!P0 BRA `(.L_x_7) ;  /* 0x00000000000c8947 */ /* 0x000fea0003800000 */
[----:B------:R-:W0:Y:S02]  /*0a50*/  LDC.64 R6, c[0x0][0x588] ;  /* 0x00016200ff067b82 */ /* 0x000e240000000a00 */
[----:B0-----:R1:W5:Y:S01]  /*0a60*/  LDG.E R23, desc[UR50][R6.64] ;  /* 0x0000003206177981 */ /* 0x001362000c1e1900 */
[----:B------:R-:W-:Y:S05]  /*0a70*/  BRA `(.L_x_6) ;  /* 0x0000000000087947 */ /* 0x000fea0003800000 */
.L_x_7:
[----:B------:R-:W-:Y:S02]  /*0a80*/  ULDC UR4, c[0x0][0x580] ;  /* 0x0001600000047ab9 */ /* 0x000fe40000000800 */
[----:B------:R-:W-:-:S07]  /*0a90*/  IMAD.U32 R23, RZ, RZ, UR4 ;  /* 0x00000004ff177e24 */ /* 0x000fce000f8e00ff */
.L_x_6:
[----:B------:R-:W-:Y:S02]  /*0aa0*/  ULDC.64 UR4, c[0x0][0x5a0] ;  /* 0x0001680000047ab9 */ /* 0x000fe40000000a00 */
[----:B------:R-:W-:-:S04]  /*0ab0*/  ISETP.NE.U32.AND P0, PT, RZ, UR4, PT ;  /* 0x00000004ff007c0c */ /* 0x000fc8000bf05070 */
[----:B------:R-:W-:-:S13]  /*0ac0*/  ISETP.NE.AND.EX P0, PT, RZ, UR5, PT, P0 ;  /* 0x00000005ff007c0c */ /* 0x000fda000bf05300 */
[----:B------:R-:W-:Y:S05]  /*0ad0*/  @!P0 BRA `(.L_x_8) ;  /* 0x00000000001c8947 */ /* 0x000fea0003800000 */
[----:B01----:R-:W0:Y:S02]  /*0ae0*/  LDC.64 R6, c[0x0][0x5a0] ;  /* 0x00016800ff067b82 */ /* 0x003e240000000a00 */
[----:B0-----:R-:W2:Y:S02]  /*0af0*/  LDG.E.64 R6, desc[UR50][R6.64] ;  /* 0x0000003206067981 */ /* 0x001ea4000c1e1b00 */
[----:B--2---:R-:W-:-:S04]  /*0b00*/  ISETP.NE.U32.AND P0, PT, R6, RZ, PT ;  /* 0x000000ff0600720c */ /* 0x004fc80003f05070 */
[----:B------:R-:W-:-:S13]  /*0b10*/  ISETP.NE.AND.EX P0, PT, R7, RZ, PT, P0 ;  /* 0x000000ff0700720c */ /* 0x000fda0003f05300 */
[----:B------:R-:W-:Y:S05]  /*0b20*/  @!P0 BRA `(.L_x_8) ;  /* 0x0000000000088947 */ /* 0x000fea0003800000 */
[----:B------:R0:W5:Y:S01]  /*0b30*/  LD.E R22, desc[UR50][R6.64] ;  /* 0x0000003206167980 */ /* 0x000162000c101900 */
[----:B------:R-:W-:Y:S05]  /*0b40*/  BRA `(.L_x_9) ;  /* 0x0000000000247947 */ /* 0x000fea0003800000 */
.L_x_8:
[----:B------:R-:W-:Y:S02]  /*0b50*/  ULDC.64 UR4, c[0x0][0x590] ;  /* 0x0001640000047ab9 */ /* 0x000fe40000000a00 */
[----:B------:R-:W-:-:S04]  /*0b60*/  ISETP.NE.U32.AND P0, PT, RZ, UR4, PT ;  /* 0x00000004ff007c0c */ /* 0x000fc8000bf05070 */
[----:B------:R-:W-:-:S13]  /*0b70*/  ISETP.NE.AND.EX P0, PT, RZ, UR5, PT, P0 ;  /* 0x00000005ff007c0c */ /* 0x000fda000bf05300 */
[----:B------:R-:W-:Y:S05]  /*0b80*/  @!P0 BRA `(.L_x_10) ;  /* 0x00000000000c8947 */ /* 0x000fea0003800000 */
[----:B01----:R-:W0:Y:S02]  /*0b90*/  LDC.64 R6, c[0x0][0x590] ;  /* 0x00016400ff067b82 */ /* 0x003e240000000a00 */
[----:B0-----:R1:W5:Y:S01]  /*0ba0*/  LDG.E R22, desc[UR50][R6.64] ;  /* 0x0000003206167981 */ /* 0x001362000c1e1900 */
[----:B------:R-:W-:Y:S05]  /*0bb0*/  BRA `(.L_x_9) ;  /* 0x0000000000087947 */ /* 0x000fea0003800000 */
.L_x_10:
[----:B------:R-:W-:Y:S02]  /*0bc0*/  ULDC UR4, c[0x0][0x584] ;  /* 0x0001610000047ab9 */ /* 0x000fe40000000800 */
[----:B------:R-:W-:-:S07]  /*0bd0*/  IMAD.U32 R22, RZ, RZ, UR4 ;  /* 0x00000004ff167e24 */ /* 0x000fce000f8e00ff */
.L_x_9:
[----:B------:R-:W-:Y:S01]  /*0be0*/  ULDC UR4, c[0x0][0x65c] ;  /* 0x0001970000047ab9 */ /* 0x000fe20000000800 */
[----:B01----:R-:W0:Y:S01]  /*0bf0*/  LDC.64 R6, c[0x0][0x650] ;  /* 0x00019400ff067b82 */ /* 0x003e220000000a00 */
[----:B------:R-:W-:Y:S01]  /*0c00*/  UISETP.NE.AND UP2, UPT, UR4, 0x1, UPT ;  /* 0x000000010400788c */ /* 0x000fe2000bf45270 */
[----:B------:R-:W-:Y:S01]  /*0c10*/  IMAD.MOV.U32 R18, RZ, RZ, -0x1 ;  /* 0xffffffffff127424 */ /* 0x000fe200078e00ff */
[----:B------:R-:W-:Y:S01]  /*0c20*/  UISETP.NE.AND UP0, UPT, UR19, 0x2, UPT ;  /* 0x000000021300788c */ /* 0x000fe2000bf05270 */
[----:B------:R-:W-:Y:S01]  /*0c30*/  IMAD.MOV.U32 R2, RZ, RZ, -0x1 ;  /* 0xffffffffff027424 */ /* 0x000fe200078e00ff */
[----:B------:R-:W-:Y:S01]  /*0c40*/  UP2UR UR40, UPR, URZ, 0x4 ;  /* 0x000000043f287883 */ /* 0x000fe20008000000 */
[----:B------:R-:W-:-:S06]  /*0c50*/  IMAD.MOV.U32 R19, RZ, RZ, -0x1 ;  /* 0xffffffffff137424 */ /* 0x000fcc00078e00ff */
[----:B------:R-:W-:Y:S01]  /*0c60*/  @UP2 ULDC UR12, c[0x0][0x10] ;  /* 0x00000400000c2ab9 */ /* 0x000fe20000000800 */
[----:B------:R-:W-:Y:S01]  /*0c70*/  @UP2 UMOV UR4, UR8 ;  /* 0x0000000800042c82 */ /* 0x000fe20008000000 */
[----:B------:R-:W-:Y:S01]  /*0c80*/  @UP2 UMOV UR5, URZ ;  /* 0x0000003f00052c82 */ /* 0x000fe20008000000 */
[----:B------:R-:W-:Y:S01]  /*0c90*/  @!UP2 ULDC UR16, c[0x0][0xc] ;  /* 0x000003000010aab9 */ /* 0x000fe20000000800 */
[----:B------:R-:W-:Y:S01]  /*0ca0*/  @UP2 UIMAD.WIDE.U32 UR12, UR15, UR12, UR4 ;  /* 0x0000000c0f0c22a5 */ /* 0x000fe2000f8e0004 */
[----:B------:R-:W-:Y:S02]  /*0cb0*/  ULDC UR10, c[0x0][0xc] ;  /* 0x00000300000a7ab9 */ /* 0x000fe40000000800 */
[----:B------:R-:W-:Y:S01]  /*0cc0*/  @UP2 UMOV UR4, URZ ;  /* 0x0000003f00042c82 */ /* 0x000fe20008000000 */
[----:B------:R-:W-:Y:S01]  /*0cd0*/  UMOV UR5, URZ ;  /* 0x0000003f00057c82 */ /* 0x000fe20008000000 */
[----:B------:R-:W-:Y:S01]  /*0ce0*/  @UP2 UIADD3 UR18, UR13, UR4, URZ ;  /* 0x000000040d122290 */ /* 0x000fe2000fffe03f */
[----:B------:R-:W-:-:S02]  /*0cf0*/  ULDC UR11, c[0x0][0x10] ;  /* 0x00000400000b7ab9 */ /* 0x000fc40000000800 */
[----:B------:R-:W-:Y:S01]  /*0d00*/  UMOV UR4, UR15 ;  /* 0x0000000f00047c82 */ /* 0x000fe20008000000 */
[----:B------:R-:W-:Y:S02]  /*0d10*/  UIMAD.WIDE.U32 UR10, UR10, UR11, URZ ;  /* 0x0000000b0a0a72a5 */ /* 0x000fe4000f8e003f */
[----:B------:R-:W-:Y:S01]  /*0d20*/  @!UP2 UIMAD.WIDE.U32 UR4, UR8, UR16, UR4 ;  /* 0x000000100804a2a5 */ /* 0x000fe2000f8e0004 */
[----:B------:R-:W-:Y:S02]  /*0d30*/  ULDC UR13, c[0x0][0x14] ;  /* 0x00000500000d7ab9 */ /* 0x000fe40000000800 */
[----:B------:R-:W-:Y:S02]  /*0d40*/  UIMAD.WIDE.U32 UR38, UR10, UR13, URZ ;  /* 0x0000000d0a2672a5 */ /* 0x000fe4000f8e003f */
[----:B------:R-:W-:Y:S02]  /*0d50*/  UIMAD UR41, UR11, UR13, URZ ;  /* 0x0000000d0b2972a4 */ /* 0x000fe4000f8e023f */
[----:B------:R-:W-:Y:S01]  /*0d60*/  @!UP2 UMOV UR12, UR4 ;  /* 0x00000004000cac82 */ /* 0x000fe20008000000 */
[----:B------:R-:W-:Y:S01]  /*0d70*/  @!UP2 UMOV UR18, UR5 ;  /* 0x000000050012ac82 */ /* 0x000fe20008000000 */
[----:B------:R-:W-:-:S02]  /*0d80*/  UIADD3 UR41, UR39, UR41, URZ ;  /* 0x0000002927297290 */ /* 0x000fc4000fffe03f */
[----:B------:R-:W-:-:S04]  /*0d90*/  UIADD3 UR4, UP1, UR12, UR38, URZ ;  /* 0x000000260c047290 */ /* 0x000fc8000ff3e03f */
[----:B------:R-:W-:Y:S02]  /*0da0*/  UIADD3.X UR5, UR18, UR41, URZ, UP1, !UPT ;  /* 0x0000002912057290 */ /* 0x000fe40008ffe43f */
[----:B------:R-:W-:Y:S02]  /*0db0*/  USEL UR4, UR4, UR12, !UP0 ;  /* 0x0000000c04047287 */ /* 0x000fe4000c000000 */
[----:B------:R-:W-:-:S04]  /*0dc0*/  USEL UR5, UR5, UR18, !UP0 ;  /* 0x0000001205057287 */ /* 0x000fc8000c000000 */
[----:B0-----:R-:W-:Y:S01]  /*0dd0*/  ISETP.LE.U32.AND P0, PT, R6, UR4, PT ;  /* 0x0000000406007c0c */ /* 0x001fe2000bf03070 */
[----:B------:R-:W-:Y:S02]  /*0de0*/  IMAD.U32 R16, RZ, RZ, UR4 ;  /* 0x00000004ff107e24 */ /* 0x000fe4000f8e00ff */
[----:B------:R-:W-:Y:S02]  /*0df0*/  IMAD.U32 R0, RZ, RZ, UR5 ;  /* 0x00000005ff007e24 */ /* 0x000fe4000f8e00ff */
[----:B------:R-:W-:-:S03]  /*0e00*/  IMAD.U32 R17, RZ, RZ, UR5 ;  /* 0x00000005ff117e24 */ /* 0x000fc6000f8e00ff */
[----:B------:R-:W-:Y:S02]  /*0e10*/  ISETP.GE.U32.AND.EX P0, PT, R0, R7, PT, P0 ;  /* 0x000000070000720c */ /* 0x000fe40003f06100 */
[----:B------:R-:W-:-:S11]  /*0e20*/  PRMT R0, RZ, 0x7610, R0 ;  /* 0x00007610ff007816 */ /* 0x000fd60000000000 */
[----:B------:R-:W-:Y:S05]  /*0e30*/  @P0 BRA `(.L_x_11) ;  /* 0x0000000400500947 */ /* 0x000fea0003800000 */
[----:B------:R-:W-:Y:S01]  /*0e40*/  ULDC.64 UR18, c[0x0][0x628] ;  /* 0x00018a0000127ab9 */ /* 0x000fe20000000a00 */
[C---:B------:R-:W-:Y:S01]  /*0e50*/  R2UR UR20, R16.reuse ;  /* 0x00000000101472ca */ /* 0x040fe200000e0000 */
[----:B------:R-:W-:Y:S01]  /*0e60*/  ULDC UR16, c[0x0][0x630] ;  /* 0x00018c0000107ab9 */ /* 0x000fe20000000800 */
[----:B------:R-:W-:Y:S02]  /*0e70*/  ISETP.NE.U32.AND P0, PT, RZ, UR18, PT ;  /* 0x00000012ff007c0c */ /* 0x000fe4000bf05070 */
[----:B------:R-:W-:Y:S02]  /*0e80*/  R2UR UR4, R16 ;  /* 0x00000000100472ca */ /* 0x000fe400000e0000 */
[----:B------:R-:W-:Y:S02]  /*0e90*/  ISETP.NE.AND.EX P0, PT, RZ, UR19, PT, P0 ;  /* 0x00000013ff007c0c */ /* 0x000fe4000bf05300 */
[----:B------:R-:W-:-:S11]  /*0ea0*/  R2UR UR5, R17 ;  /* 0x00000000110572ca */ /* 0x000fd600000e0000 */
[----:B------:R-:W-:Y:S05]  /*0eb0*/  @!P0 BRA `(.L_x_12) ;  /* 0x0000000000308947 */ /* 0x000fea0003800000 */
[----:B------:R-:W-:Y:S01]  /*0ec0*/  R2UR UR4, R16 ;  /* 0x00000000100472ca */ /* 0x000fe200000e0000 */
[----:B------:R-:W-:Y:S01]  /*0ed0*/  ULDC UR12, c[0x0][0x634] ;  /* 0x00018d00000c7ab9 */ /* 0x000fe20000000800 */
[----:B------:R-:W-:-:S11]  /*0ee0*/  R2UR UR15, R17 ;  /* 0x00000000110f72ca */ /* 0x000fd600000e0000 */
[----:B------:R-:W-:-:S04]  /*0ef0*/  UIADD3 UR12, UP1, UR4, UR12, URZ ;  /* 0x0000000c040c7290 */ /* 0x000fc8000ff3e03f */
[----:B------:R-:W-:-:S04]  /*0f00*/  UIADD3.X UR15, URZ, UR15, URZ, UP1, !UPT ;  /* 0x0000000f3f0f7290 */ /* 0x000fc80008ffe43f */
[----:B------:R-:W-:-:S04]  /*0f10*/  UIMAD.WIDE.U32 UR4, UR15, UR18, URZ ;  /* 0x000000120f0472a5 */ /* 0x000fc8000f8e003f */
[----:B------:R-:W-:Y:S02]  /*0f20*/  UIMAD.WIDE.U32 UR10, UP1, UR12, UR19, UR4 ;  /* 0x000000130c0a72a5 */ /* 0x000fe4000f820004 */
[----:B------:R-:W-:Y:S02]  /*0f30*/  UIMAD.WIDE.U32 UR4, UR12, UR18, URZ ;  /* 0x000000120c0472a5 */ /* 0x000fe4000f8e003f */
[----:B------:R-:W-:Y:S02]  /*0f40*/  UIADD3.X UR13, URZ, URZ, URZ, UP1, !UPT ;  /* 0x0000003f3f0d7290 */ /* 0x000fe40008ffe43f */
[----:B------:R-:W-:Y:S01]  /*0f50*/  UIADD3 URZ, UP1, UR5, UR10, URZ ;  /* 0x0000000a053f7290 */ /* 0x000fe2000ff3e03f */
[----:B------:R-:W-:-:S03]  /*0f60*/  UMOV UR12, UR11 ;  /* 0x0000000b000c7c82 */ /* 0x000fc60008000000 */
[----:B------:R-:W-:-:S12]  /*0f70*/  UIMAD.WIDE.U32.X UR4, UR15, UR19, UR12, UP1 ;  /* 0x000000130f0472a5 */ /* 0x000fd800088e040c */
.L_x_12:
[----:B------:R-:W-:Y:S01]  /*0f80*/  USHF.R.U64 UR4, UR4, UR16, UR5 ;  /* 0x0000001004047299 */ /* 0x000fe20008001205 */
[----:B------:R-:W-:Y:S01]  /*0f90*/  R2UR UR11, R17 ;  /* 0x00000000110b72ca */ /* 0x000fe200000e0000 */
[----:B------:R-:W-:Y:S02]  /*0fa0*/  USHF.R.U32.HI UR5, URZ, UR16, UR5 ;  /* 0x000000103f057299 */ /* 0x000fe40008011605 */
[----:B------:R-:W-:Y:S01]  /*0fb0*/  UIADD3 UR12, UP1, URZ, -UR4, URZ ;  /* 0x800000043f0c7290 */ /* 0x000fe2000ff3e03f */
[----:B------:R-:W-:Y:S01]  /*0fc0*/  ULDC.64 UR18, c[0x0][0x620] ;  /* 0x0001880000127ab9 */ /* 0x000fe20000000a00 */
[----:B------:R-:W-:Y:S02]  /*0fd0*/  UISETP.NE.AND UP2, UPT, UR40, URZ, UPT ;  /* 0x0000003f2800728c */ /* 0x000fe4000bf45270 */
[----:B------:R-:W-:Y:S01]  /*0fe0*/  UIADD3.X UR5, URZ, ~UR5, URZ, UP1, !UPT ;  /* 0x800000053f057290 */ /* 0x000fe20008ffe43f */
[----:B------:R-:W-:Y:S01]  /*0ff0*/  UMOV UR10, UR20 ;  /* 0x00000014000a7c82 */ /* 0x000fe20008000000 */
[----:B------:R-:W-:-:S02]  /*1000*/  ULDC UR13, c[0x0][0x618] ;  /* 0x00018600000d7ab9 */ /* 0x000fc40000000800 */
[----:B------:R-:W-:Y:S02]  /*1010*/  UIMAD UR5, UR5, UR18, URZ ;  /* 0x00000012050572a4 */ /* 0x000fe4000f8e023f */
[----:B------:R-:W-:Y:S02]  /*1020*/  UIMAD.WIDE.U32 UR10, UR12, UR18, UR10 ;  /* 0x000000120c0a72a5 */ /* 0x000fe4000f8e000a */
[----:B------:R-:W-:Y:S02]  /*1030*/  UIMAD UR12, UR12, UR19, UR5 ;  /* 0x000000130c0c72a4 */ /* 0x000fe4000f8e0205 */
[----:B------:R-:W-:Y:S02]  /*1040*/  @UP2 UIMAD UR7, UR17, UR9, UR8 ;  /* 0x00000009110722a4 */ /* 0x000fe4000f8e0208 */
[----:B------:R-:W-:Y:S01]  /*1050*/  UIADD3 UR11, UR11, UR12, URZ ;  /* 0x0000000c0b0b7290 */ /* 0x000fe2000fffe03f */
[----:B------:R-:W-:Y:S01]  /*1060*/  ULDC.64 UR8, c[0x0][0x640] ;  /* 0x0001900000087ab9 */ /* 0x000fe20000000a00 */
[----:B------:R-:W-:-:S02]  /*1070*/  ULDC UR15, c[0x0][0x608] ;  /* 0x00018200000f7ab9 */ /* 0x000fc40000000800 */
[----:B------:R-:W-:Y:S01]  /*1080*/  USHF.R.U64 UR20, UR10, UR13, UR11 ;  /* 0x0000000d0a147299 */ /* 0x000fe2000800120b */
[----:B------:R-:W-:Y:S01]  /*1090*/  ISETP.NE.U32.AND P0, PT, RZ, UR8, PT ;  /* 0x00000008ff007c0c */ /* 0x000fe2000bf05070 */
[----:B------:R-:W-:Y:S01]  /*10a0*/  USHF.R.U32.HI UR11, URZ, UR13, UR11 ;  /* 0x0000000d3f0b7299 */ /* 0x000fe2000801160b */
[----:B------:R-:W-:Y:S02]  /*10b0*/  ULDC UR21, c[0x0][0x658] ;  /* 0x0001960000157ab9 */ /* 0x000fe40000000800 */
[----:B------:R-:W-:Y:S01]  /*10c0*/  ISETP.NE.AND.EX P0, PT, RZ, UR9, PT, P0 ;  /* 0x00000009ff007c0c */ /* 0x000fe2000bf05300 */
[----:B------:R-:W-:Y:S02]  /*10d0*/  USHF.R.U64 UR25, UR20, UR15, UR11 ;  /* 0x0000000f14197299 */ /* 0x000fe4000800120b */
[----:B------:R-:W-:Y:S01]  /*10e0*/  USHF.R.U32.HI UR11, URZ, UR15, UR11 ;  /* 0x0000000f3f0b7299 */ /* 0x000fe2000801160b */
[----:B------:R-:W-:Y:S01]  /*10f0*/  UMOV UR10, 0xffffffff ;  /* 0xffffffff000a7882 */ /* 0x000fe20000000000 */
[----:B------:R-:W-:Y:S01]  /*1100*/  ULDC UR5, c[0x0][0x600] ;  /* 0x0001800000057ab9 */ /* 0x000fe20000000800 */
[----:B------:R-:W-:-:S02]  /*1110*/  USHF.L.U32 UR10, UR10, UR21, URZ ;  /* 0x000000150a0a7299 */ /* 0x000fc4000800063f */
[----:B------:R-:W-:Y:S02]  /*1120*/  USHF.R.U64 UR26, UR25, UR21, UR11 ;  /* 0x00000015191a7299 */ /* 0x000fe4000800120b */
[----:B------:R-:W-:Y:S02]  /*1130*/  ULOP3.LUT UR15, URZ, UR10, URZ, 0x33, !UPT ;  /* 0x0000000a3f0f7292 */ /* 0x000fe4000f8e333f */
[----:B------:R-:W-:Y:S02]  /*1140*/  UIADD3 UR19, UR5, -0x1, URZ ;  /* 0xffffffff05137890 */ /* 0x000fe4000fffe03f */
[----:B------:R-:W-:Y:S01]  /*1150*/  USHF.R.U32.HI UR11, URZ, UR21, UR11 ;  /* 0x000000153f0b7299 */ /* 0x000fe2000801160b */
[----:B------:R-:W-:Y:S01]  /*1160*/  ULDC UR22, c[0x0][0x648] ;  /* 0x0001920000167ab9 */ /* 0x000fe20000000800 */
[----:B------:R-:W-:Y:S01]  /*1170*/  ULDC UR23, c[0x0][0x638] ;  /* 0x00018e0000177ab9 */ /* 0x000fe20000000800 */
[----:B------:R-:W-:Y:S01]  /*1180*/  UMOV UR24, 0x1 ;  /* 0x0000000100187882 */ /* 0x000fe20000000000 */
[----:B------:R-:W-:Y:S01]  /*1190*/  UMOV UR10, UR26 ;  /* 0x0000001a000a7c82 */ /* 0x000fe20008000000 */
[----:B------:R-:W-:Y:S07]  /*11a0*/  @!P0 BRA `(.L_x_13) ;  /* 0x0000000000308947 */ /* 0x000fee0003800000 */
[----:B------:R-:W-:Y:S02]  /*11b0*/  ULDC UR16, c[0x0][0x64c] ;  /* 0x0001930000107ab9 */ /* 0x000fe40000000800 */
        /* <DEDUP_REMOVED lines=8> */
[----:B------:R-:W-:-:S07]  /*1240*/  UIMAD.WIDE.U32.X UR8, UR18, UR9, UR16, UP1 ;  /* 0x00000009120872a5 */ /* 0x000fce00088e0410 */
[----:B------:R-:W-:Y:S01]  /*1250*/  UMOV UR10, UR8 ;  /* 0x00000008000a7c82 */ /* 0x000fe20008000000 */
[----:B------:R-:W-:-:S05]  /*1260*/  UMOV UR11, UR9 ;  /* 0x00000009000b7c82 */ /* 0x000fca0008000000 */
.L_x_13:
[----:B------:R-:W-:Y:S01]  /*1270*/  USHF.R.U64 UR9, UR10, UR22, UR11 ;  /* 0x000000160a097299 */ /* 0x000fe2000800120b */
[----:B------:R-:W-:Y:S01]  /*1280*/  IMAD.MOV.U32 R0, RZ, RZ, 0x1 ;  /* 0x00000001ff007424 */ /* 0x000fe200078e00ff */
[----:B------:R-:W-:Y:S01]  /*1290*/  USHF.L.U32 UR8, UR24, UR21, URZ ;  /* 0x0000001518087299 */ /* 0x000fe2000800063f */
[----:B------:R-:W-:Y:S01]  /*12a0*/  IMAD.U32 R19, RZ, RZ, UR4 ;  /* 0x00000004ff137e24 */ /* 0x000fe2000f8e00ff */
[----:B------:R-:W-:Y:S02]  /*12b0*/  ULOP3.LUT UR15, UR25, UR15, URZ, 0xc0, !UPT ;  /* 0x0000000f190f7292 */ /* 0x000fe4000f8ec03f */
[----:B------:R-:W-:Y:S02]  /*12c0*/  UIADD3 UR10, -UR9, URZ, URZ ;  /* 0x0000003f090a7290 */ /* 0x000fe4000fffe13f */
[----:B------:R-:W-:Y:S02]  /*12d0*/  UIMAD UR15, UR8, UR9, UR15 ;  /* 0x00000009080f72a4 */ /* 0x000fe4000f8e020f */
[----:B------:R-:W-:-:S02]  /*12e0*/  ULOP3.LUT UR19, UR20, UR19, URZ, 0xc0, !UPT ;  /* 0x0000001314137292 */ /* 0x000fc4000f8ec03f */
[----:B------:R-:W-:Y:S01]  /*12f0*/  UIMAD UR8, UR10, UR23, UR26 ;  /* 0x000000170a0872a4 */ /* 0x000fe2000f8e021a */
[----:B------:R-:W-:Y:S01]  /*1300*/  ULDC UR9, c[0x0][0x610] ;  /* 0x0001840000097ab9 */ /* 0x000fe20000000800 */
[----:B------:R-:W-:Y:S02]  /*1310*/  UISETP.NE.AND UP1, UPT, UR40, URZ, UPT ;  /* 0x0000003f2800728c */ /* 0x000fe4000bf25270 */
[----:B------:R-:W-:Y:S02]  /*1320*/  UIMAD UR7, UR15, UR9, UR7 ;  /* 0x000000090f0772a4 */ /* 0x000fe4000f8e0207 */
[----:B------:R-:W-:-:S04]  /*1330*/  UIMAD UR8, UR8, UR5, UR19 ;  /* 0x00000005080872a4 */ /* 0x000fc8000f8e0213 */
[----:B------:R-:W-:Y:S02]  /*1340*/  USEL UR5, UR8, UR7, !UP1 ;  /* 0x0000000708057287 */ /* 0x000fe4000c800000 */
[----:B------:R-:W-:-:S04]  /*1350*/  USEL UR7, UR7, UR8, !UP1 ;  /* 0x0000000807077287 */ /* 0x000fc8000c800000 */
[----:B------:R-:W-:Y:S02]  /*1360*/  IMAD.U32 R2, RZ, RZ, UR5 ;  /* 0x00000005ff027e24 */ /* 0x000fe4000f8e00ff */
[----:B------:R-:W-:-:S07]  /*1370*/  IMAD.U32 R18, RZ, RZ, UR7 ;  /* 0x00000007ff127e24 */ /* 0x000fce000f8e00ff */
.L_x_11:
[----:B------:R-:W-:Y:S05]  /*1380*/  @!P1 BRA `(.L_x_14) ;  /* 0x00000000000c9947 */ /* 0x000fea0003800000 */
[----:B------:R-:W-:Y:S01]  /*1390*/  UCGABAR_WAIT ;  /* 0x0000000000007dc7 */ /* 0x000fe20008000000 */
[----:B------:R-:W-:Y:S01]  /*13a0*/  CCTL.IVALL ;  /* 0x00000000ff00798f */ /* 0x000fe20002000000 */
[----:B------:R-:W-:Y:S05]  /*13b0*/  BRA `(.L_x_15) ;  /* 0x0000000000047947 */ /* 0x000fea0003800000 */
.L_x_14:
[----:B------:R-:W-:Y:S06]  /*13c0*/  BAR.SYNC.DEFER_BLOCKING 0x0 ;  /* 0x0000000000007b1d */ /* 0x000fec0000010000 */
.L_x_15:
[----:B------:R-:W-:Y:S02]  /*13d0*/  ULDC UR4, c[0x0][0x28c] ;  /* 0x0000a30000047ab9 */ /* 0x000fe40000000800 */
[----:B------:R-:W-:-:S04]  /*13e0*/  UIADD3 UR4, UR4, 0x3f, URZ ;  /* 0x0000003f04047890 */ /* 0x000fc8000fffe03f */
[----:B------:R-:W-:-:S04]  /*13f0*/  USHF.R.S32.HI UR5, URZ, 0x1f, UR4 ;  /* 0x0000001f3f057899 */ /* 0x000fc80008011404 */
[----:B------:R-:W-:-:S04]  /*1400*/  ULEA.HI UR5, UR5, UR4, URZ, 0x6 ;  /* 0x0000000405057291 */ /* 0x000fc8000f8f303f */
[----:B------:R-:W-:Y:S01]  /*1410*/  USHF.R.S32.HI UR37, URZ, 0x6, UR5 ;  /* 0x000000063f257899 */ /* 0x000fe20008011405 */
[----:B------:R-:W-:Y:S11]  /*1420*/  @!P2 BRA `(.L_x_16) ;  /* 0x0000007c00e0a947 */ /* 0x000ff60003800000 */
[----:B------:R-:W-:-:S06]  /*1430*/  UISETP.GT.U32.AND UP1, UPT, UR14, 0x1, UPT ;  /* 0x000000010e00788c */ /* 0x000fcc000bf24070 */
[----:B------:R-:W-:-:S13]  /*1440*/  PLOP3.LUT P0, PT, PT, PT, UP1, 0x80, 0x0 ;  /* 0x000000000000781c */ /* 0x000fda0003f0f018 */
[----:B------:R-:W-:Y:S05]  /*1450*/  @P0 EXIT ;  /* 0x000000000000094d */ /* 0x000fea0003800000 */
.L_x_17:
[----:B------:R-:W-:-:S08]  /*1460*/  NOP ;  /* 0x0000000000007918 */ /* 0x000fd00000000000 */
[----:B------:R-:W0:Y:S02]  /*1470*/  USETMAXREG.TRY_ALLOC.CTAPOOL UP1, 0xe8 ;  /* 0x000000e8000079c8 */ /* 0x000e240008020600 */
[----:B0-----:R-:W-:-:S13]  /*1480*/  PLOP3.LUT P0, PT, PT, PT, UP1, 0x80, 0x0 ;  /* 0x000000000000781c */ /* 0x001fda0003f0f018 */
[----:B------:R-:W-:Y:S05]  /*1490*/  @!P0 BRA `(.L_x_17) ;  /* 0xfffffffc00f08947 */ /* 0x000fea000383ffff */
[----:B------:R-:W-:-:S13]  /*14a0*/  LOP3.LUT P0, RZ, R0, 0xff, RZ, 0xc0, !PT ;  /* 0x000000ff00ff7812 */ /* 0x000fda000780c0ff */
[----:B------:R-:W-:Y:S05]  /*14b0*/  @!P0 EXIT ;  /* 0x000000000000894d */ /* 0x000fea0003800000 */
[----:B------:R-:W0:Y:S01]  /*14c0*/  S2UR UR5, SR_CgaCtaId ;  /* 0x00000000000579c3 */ /* 0x000e220000008800 */
[----:B------:R-:W-:Y:S01]  /*14d0*/  VIADD R8, R8, 0xffffffff ;  /* 0xffffffff08087836 */ /* 0x000fe20000000000 */
[CC--:B------:R-:W-:Y:S01]  /*14e0*/  LEA.HI R0, R9.reuse, R4.reuse, RZ, 0x2 ;  /* 0x0000000409007211 */ /* 0x0c0fe200078f10ff */
[----:B------:R-:W-:Y:S01]  /*14f0*/  UMOV UR43, 0x400 ;  /* 0x00000400002b7882 */ /* 0x000fe20000000000 */
[----:B------:R-:W-:Y:S01]  /*1500*/  LEA.HI R9, R9, R4, RZ, 0x5 ;  /* 0x0000000409097211 */ /* 0x000fe200078f28ff */
[----:B------:R-:W-:Y:S01]  /*1510*/  USHF.R.U32.HI UR4, URZ, 0x1, UR37 ;  /* 0x000000013f047899 */ /* 0x000fe20008011625 */
[C---:B------:R-:W-:Y:S01]  /*1520*/  R2UR UR45, R8.reuse ;  /* 0x00000000082d72ca */ /* 0x040fe200000e0000 */
[----:B------:R-:W-:Y:S01]  /*1530*/  ULOP3.LUT UR44, UR37, 0x1, URZ, 0xc0, !UPT ;  /* 0x00000001252c7892 */ /* 0x000fe2000f8ec03f */
[--C-:B------:R-:W-:Y:S01]  /*1540*/  SHF.R.S32.HI R154, RZ, 0x2, R0.reuse ;  /* 0x00000002ff9a7819 */ /* 0x100fe20000011400 */
[----:B------:R-:W-:Y:S01]  /*1550*/  UISETP.LT.AND UP1, UPT, UR37, 0x1, UPT ;  /* 0x000000012500788c */ /* 0x000fe2000bf21270 */
[----:B------:R-:W-:Y:S01]  /*1560*/  SHF.R.S32.HI R3, RZ, 0x1f, R0 ;  /* 0x0000001fff037819 */ /* 0x000fe20000011400 */
[----:B------:R-:W-:Y:S01]  /*1570*/  ULOP3.LUT UR4, UR4, 0x1, URZ, 0xc0, !UPT ;  /* 0x0000000104047892 */ /* 0x000fe2000f8ec03f */
[----:B------:R-:W-:Y:S01]  /*1580*/  SHF.R.S32.HI R9, RZ, 0x5, R9 ;  /* 0x00000005ff097819 */ /* 0x000fe20000011409 */
[----:B------:R-:W-:Y:S01]  /*1590*/  ULDC UR6, c[0x0][0x284] ;  /* 0x0000a10000067ab9 */ /* 0x000fe20000000800 */
[----:B------:R-:W-:Y:S01]  /*15a0*/  LEA.HI R3, R3, R154, RZ, 0x3 ;  /* 0x0000009a03037211 */ /* 0x000fe200078f18ff */
[----:B------:R-:W-:Y:S01]  /*15b0*/  USEL UR44, UR44, URZ, !UP0 ;  /* 0x0000003f2c2c7287 */ /* 0x000fe2000c000000 */
[----:B------:R-:W-:Y:S01]  /*15c0*/  ISETP.NE.AND P0, PT, R8, RZ, PT ;  /* 0x000000ff0800720c */ /* 0x000fe20003f05270 */
[----:B------:R-:W-:Y:S01]  /*15d0*/  USEL UR47, UR37, 0x1, UP1 ;  /* 0x00000001252f7887 */ /* 0x000fe20008800000 */
[----:B------:R-:W-:Y:S01]  /*15e0*/  LOP3.LUT R3, R3, 0xfffffff8, RZ, 0xc0, !PT ;  /* 0xfffffff803037812 */ /* 0x000fe200078ec0ff */
[----:B------:R-:W-:Y:S01]  /*15f0*/  USHF.L.U32 UR45, UR45, 0x3, URZ ;  /* 0x000000032d2d7899 */ /* 0x000fe2000800063f */
[----:B------:R-:W-:Y:S01]  /*1600*/  SEL R170, RZ, 0x1, P0 ;  /* 0x00000001ffaa7807 */ /* 0x000fe20000000000 */
[----:B------:R-:W-:-:S02]  /*1610*/  UISETP.EQ.U32.AND UP0, UPT, UR4, 0x1, !UP0 ;  /* 0x000000010400788c */ /* 0x000fc4000c702070 */
[----:B------:R-:W-:Y:S01]  /*1620*/  IMAD.IADD R154, R154, 0x1, -R3 ;  /* 0x000000019a9a7824 */ /* 0x000fe200078e0a03 */
[----:B0-----:R-:W-:Y:S01]  /*1630*/  ULEA UR43, UR5, UR43, 0x18 ;  /* 0x0000002b052b7291 */ /* 0x001fe2000f8ec03f */
[----:B------:R-:W-:Y:S01]  /*1640*/  IMAD.U32 R158, RZ, RZ, UR45 ;  /* 0x0000002dff9e7e24 */ /* 0x000fe2000f8e00ff */
[----:B------:R-:W-:Y:S01]  /*1650*/  LOP3.LUT R3, R0, 0xfffffffc, RZ, 0xc0, !PT ;  /* 0xfffffffc00037812 */ /* 0x000fe200078ec0ff */
[C-C-:B------:R-:W-:Y:S01]  /*1660*/  IMAD R161, R9.reuse, -0x10, -R154.reuse ;  /* 0xfffffff009a17824 */ /* 0x140fe200078e0a9a */
[----:B------:R-:W-:Y:S01]  /*1670*/  UIADD3 UR46, UR43, 0x30, URZ ;  /* 0x000000302b2e7890 */ /* 0x000fe2000fffe03f */
[--C-:B------:R-:W-:Y:S01]  /*1680*/  SHF.R.S32.HI R155, RZ, 0x1f, R154.reuse ;  /* 0x0000001fff9b7819 */ /* 0x100fe2000001149a */
[----:B------:R-:W-:Y:S01]  /*1690*/  ULOP3.LUT UR36, UR42, 0x1, URZ, 0xfc, !UPT ;  /* 0x000000012a247892 */ /* 0x000fe2000f8efc3f */
[----:B------:R-:W-:Y:S01]  /*16a0*/  LOP3.LUT R160, R158, 0x8, RZ, 0xc0, !PT ;  /* 0x000000089ea07812 */ /* 0x000fe200078ec0ff */
[----:B------:R-:W-:Y:S01]  /*16b0*/  IMAD.IADD R156, R4, 0x1, -R3 ;  /* 0x00000001049c7824 */ /* 0x000fe200078e0a03 */
[----:B------:R-:W-:Y:S01]  /*16c0*/  LOP3.LUT R158, R158, 0x8, RZ, 0xc, !PT ;  /* 0x000000089e9e7812 */ /* 0x000fe200078e0cff */
[----:B------:R-:W-:Y:S01]  /*16d0*/  IMAD.U32 R157, RZ, RZ, UR46 ;  /* 0x0000002eff9d7e24 */ /* 0x000fe2000f8e00ff */
[----:B------:R-:W-:Y:S01]  /*16e0*/  LOP3.LUT R160, R160, 0x18, RZ, 0x3c, !PT ;  /* 0x00000018a0a07812 */ /* 0x000fe200078e3cff */
[----:B------:R-:W-:Y:S01]  /*16f0*/  IMAD.WIDE R154, R9, 0x10, R154 ;  /* 0x00000010099a7825 */ /* 0x000fe200078e029a */
[----:B------:R-:W-:-:S02]  /*1700*/  UIADD3 UR47, -UR47, UR37, URZ ;  /* 0x000000252f2f7290 */ /* 0x000fc4000fffe13f */
[----:B------:R-:W-:Y:S01]  /*1710*/  USEL UR48, URZ, 0x1, !UP0 ;  /* 0x000000013f307887 */ /* 0x000fe2000c000000 */
[----:B------:R-:W-:Y:S02]  /*1720*/  VIADD R159, R157, UR45 ;  /* 0x0000002d9d9f7c36 */ /* 0x000fe40008000000 */
[----:B------:R-:W-:-:S09]  /*1730*/  VIADD R161, R161, UR6 ;  /* 0x00000006a1a17c36 */ /* 0x000fd20008000000 */
.L_x_293:
[----:B------:R-:W-:Y:S01]  /*1740*/  SHF.L.U32 R0, R170, 0x1f, RZ ;  /* 0x0000001faa007819 */ /* 0x000fe200000006ff */
[----:B------:R-:W-:Y:S02]  /*1750*/  ULDC UR4, c[0x0][0x28c] ;  /* 0x0000a30000047ab9 */ /* 0x000fe40000000800 */
[----:B------:R-:W-:Y:S01]  /*1760*/  ISETP.LT.AND P1, PT, RZ, UR4, PT ;  /* 0x00000004ff007c0c */ /* 0x000fe2000bf21270 */
[----:B------:R-:W0:Y:S02]  /*1770*/  SYNCS.PHASECHK.TRANS64.TRYWAIT P0, [R157+UR45], R0 ;  /* 0x000000009d0075a7 */ /* 0x000e24000800016d */
[----:B0-234-:R-:W-:Y:S10]  /*1780*/  @!P0 BRA `(.L_x_18) ;  /* 0x0000008c00008947 */ /* 0x01dff40003800000 */
.L_x_313:
[----:B------:R-:W-:Y:S05]  /*1790*/  @P1 BRA `(.L_x_19) ;  /* 0x0000000000401947 */ /* 0x000fea0003800000 */
[----:B0-----:R-:W-:Y:S01]  /*17a0*/  MOV R0, 0x0 ;  /* 0x0000000000007802 */ /* 0x001fe20000000f00 */
[----:B------:R-:W-:Y:S01]  /*17b0*/  ULDC.64 UR4, c[0x4][0x68] ;  /* 0x01001a0000047ab9 */ /* 0x000fe20000000a00 */
[----:B------:R-:W-:Y:S01]  /*17c0*/  ULDC.64 UR6, c[0x4][0x8] ;  /* 0x0100020000067ab9 */ /* 0x000fe20000000a00 */
[----:B------:R-:W-:Y:S01]  /*17d0*/  IMAD.U32 R4, RZ, RZ, UR4 ;  /* 0x00000004ff047e24 */ /* 0x000fe2000f8e00ff */
[----:B------:R0:W1:Y:S01]  /*17e0*/  LDC.64 R14, c[0x4][R0] ;  /* 0x01000000000e7b82 */ /* 0x0000620000000a00 */
[----:B------:R-:W-:Y:S01]  /*17f0*/  IMAD.U32 R5, RZ, RZ, UR5 ;  /* 0x00000005ff057e24 */ /* 0x000fe2000f8e00ff */
[----:B------:R-:W-:Y:S01]  /*1800*/  ULDC.64 UR4, c[0x4][0x70] ;  /* 0x01001c0000047ab9 */ /* 0x000fe20000000a00 */
[----:B------:R-:W-:Y:S02]  /*1810*/  IMAD.U32 R10, RZ, RZ, UR6 ;  /* 0x00000006ff0a7e24 */ /* 0x000fe4000f8e00ff */
[----:B------:R-:W-:Y:S02]  /*1820*/  IMAD.U32 R6, RZ, RZ, UR4 ;  /* 0x00000004ff067e24 */ /* 0x000fe4000f8e00ff */
[----:B------:R-:W-:-:S02]  /*1830*/  IMAD.U32 R7, RZ, RZ, UR5 ;  /* 0x00000005ff077e24 */ /* 0x000fc4000f8e00ff */
[----:B------:R-:W-:Y:S02]  /*1840*/  IMAD.U32 R11, RZ, RZ, UR7 ;  /* 0x00000007ff0b7e24 */ /* 0x000fe4000f8e00ff */
[----:B------:R-:W-:Y:S02]  /*1850*/  IMAD.MOV.U32 R8, RZ, RZ, 0x1e1 ;  /* 0x000001e1ff087424 */ /* 0x000fe400078e00ff */
[----:B------:R-:W-:Y:S02]  /*1860*/  IMAD.MOV.U32 R12, RZ, RZ, 0x1 ;  /* 0x00000001ff0c7424 */ /* 0x000fe400078e00ff */
[----:B0-----:R-:W-:-:S07]  /*1870*/  IMAD.MOV.U32 R13, RZ, RZ, RZ ;  /* 0x000000ffff0d7224 */ /* 0x001fce00078e00ff */
[----:B------:R-:W-:-:S07]  /*1880*/  LEPC R20, `(.L_x_19) ;  /* 0x000000001014794e */ /* 0x000fce0000000000 */
[----:B-1---5:R-:W-:Y:S05]  /*1890*/  CALL.ABS.NOINC R14 ;  /* 0x000000000e007343 */ /* 0x022fea0003c00000 */
.L_x_19:
[----:B0-----:R-:W-:-:S05]  /*18a0*/  IMAD.U32 R0, RZ, RZ, UR36 ;  /* 0x00000024ff007e24 */ /* 0x001fca000f8e00ff */
[----:B------:R-:W-:-:S13]  /*18b0*/  ISETP.NE.AND P0, PT, R0, 0x3, PT ;  /* 0x000000030000780c */ /* 0x000fda0003f05270 */
[----:B------:R-:W-:Y:S05]  /*18c0*/  @!P0 BRA `(.L_x_20) ;  /* 0x0000000000048947 */ /* 0x000fea0003800000 */
[----:B------:R-:W-:Y:S01]  /*18d0*/  BPT.TRAP 0x1 ;  /* 0x000000040000795c */ /* 0x000fe20000300000 */
.L_x_20:
[----:B------:R-:W-:Y:S02]  /*18e0*/  IMAD.U32 R3, RZ, RZ, UR44 ;  /* 0x0000002cff037e24 */ /* 0x000fe4000f8e00ff */
[----:B------:R-:W-:-:S03]  /*18f0*/  IMAD.U32 R0, RZ, RZ, UR48 ;  /* 0x00000030ff007e24 */ /* 0x000fc6000f8e00ff */
[----:B------:R-:W-:Y:S02]  /*1900*/  LEA R3, R3, UR43, 0x3 ;  /* 0x0000002b03037c11 */ /* 0x000fe4000f8e18ff */
[----:B------:R-:W-:-:S04]  /*1910*/  SHF.L.U32 R0, R0, 0x1f, RZ ;  /* 0x0000001f00007819 */ /* 0x000fc800000006ff */
[----:B------:R0:W1:Y:S01]  /*1920*/  SYNCS.PHASECHK.TRANS64.TRYWAIT P1, [R3+URZ], R0 ;  /* 0x00000000030075a7 */ /* 0x000062000802017f */
[----:B------:R-:W-:Y:S05]  /*1930*/  @!P0 BRA `(.L_x_21) ;  /* 0x0000000000048947 */ /* 0x000fea0003800000 */
[----:B------:R-:W-:Y:S01]  /*1940*/  BPT.TRAP 0x1 ;  /* 0x000000040000795c */ /* 0x000fe20000300000 */
.L_x_21:
[----:B------:R-:W-:-:S05]  /*1950*/  IMAD.U32 R4, RZ, RZ, UR47 ;  /* 0x0000002fff047e24 */ /* 0x000fca000f8e00ff */
[----:B------:R-:W-:Y:S01]  /*1960*/  ISETP.GE.AND P2, PT, R4, 0x1, PT ;  /* 0x000000010400780c */ /* 0x000fe20003f46270 */
[----:B-1----:R-:W-:-:S12]  /*1970*/  @P1 BRA `(.L_x_22) ;  /* 0x0000000000081947 */ /* 0x002fd80003800000 */
[----:B------:R-:W1:Y:S02]  /*1980*/  SYNCS.PHASECHK.TRANS64.TRYWAIT P1, [R3+URZ], R0 ;  /* 0x00000000030075a7 */ /* 0x000e64000802017f */
[----:B-1----:R-:W-:Y:S05]  /*1990*/  @!P1 BRA `(.L_x_23) ;  /* 0x0000008800909947 */ /* 0x002fea0003800000 */
.L_x_22:
[----:B------:R-:W-:Y:S05]  /*19a0*/  WARPSYNC.ALL ;  /* 0x0000000000007948 */ /* 0x000fea0003800000 */
[----:B------:R-:W-:Y:S01]  /*19b0*/  UIADD3 UR4, UR43, 0x100, URZ ;  /* 0x000001002b047890 */ /* 0x000fe2000fffe03f */
[----:B------:R-:W-:Y:S01]  /*19c0*/  WARPGROUP.ARRIVE ;  /* 0x00000000000079c5 */ /* 0x000fe20000000000 */
[----:B------:R-:W-:Y:S02]  /*19d0*/  UIADD3 UR5, UR43, 0x8100, URZ ;  /* 0x000081002b057890 */ /* 0x000fe4000fffe03f */
[----:B------:R-:W-:Y:S02]  /*19e0*/  USHF.R.U32.HI UR4, URZ, 0x4, UR4 ;  /* 0x000000043f047899 */ /* 0x000fe40008011604 */
[----:B------:R-:W-:-:S02]  /*19f0*/  USHF.R.U32.HI UR5, URZ, 0x4, UR5 ;  /* 0x000000043f057899 */ /* 0x000fc40008011605 */
[----:B------:R-:W-:Y:S02]  /*1a00*/  ULOP3.LUT UR4, UR4, 0x3fff, URZ, 0xc0, !UPT ;  /* 0x00003fff04047892 */ /* 0x000fe4000f8ec03f */
[----:B------:R-:W-:Y:S02]  /*1a10*/  ULOP3.LUT UR5, UR5, 0x3fff, URZ, 0xc0, !UPT ;  /* 0x00003fff05057892 */ /* 0x000fe4000f8ec03f */
[----:B------:R-:W-:Y:S02]  /*1a20*/  ULOP3.LUT UR4, UR4, 0x10000, URZ, 0xfc, !UPT ;  /* 0x0001000004047892 */ /* 0x000fe4000f8efc3f */
[----:B------:R-:W-:Y:S02]  /*1a30*/  ULOP3.LUT UR5, UR5, 0x10000, URZ, 0xfc, !UPT ;  /* 0x0001000005057892 */ /* 0x000fe4000f8efc3f */
[----:B------:R-:W-:Y:S02]  /*1a40*/  ULEA UR7, UR44, UR4, 0xa ;  /* 0x000000042c077291 */ /* 0x000fe4000f8e503f */
[----:B------:R-:W-:Y:S01]  /*1a50*/  ULEA UR6, UR44, UR5, 0xc ;  /* 0x000000052c067291 */ /* 0x000fe2000f8e603f */
[----:B------:R-:W-:Y:S01]  /*1a60*/  UMOV UR9, 0x40000040 ;  /* 0x4000004000097882 */ /* 0x000fe20000000000 */
[----:B------:R-:W-:-:S03]  /*1a70*/  UMOV UR11, 0x40000040 ;  /* 0x40000040000b7882 */ /* 0x000fc60000000000 */
[----:B------:R-:W-:Y:S02]  /*1a80*/  UMOV UR8, UR7 ;  /* 0x0000000700087c82 */ /* 0x000fe40008000000 */
[----:B------:R-:W-:Y:S02]  /*1a90*/  UMOV UR10, UR6 ;  /* 0x00000006000a7c82 */ /* 0x000fe40008000000 */
[----:B------:R-:W-:Y:S01]  /*1aa0*/  HGMMA.64x256x8.F32.TF32 R24, gdesc[UR8], RZ, !UPT, gsb0 ;  /* 0x07e00000081879f0 */ /* 0x000fe2000c0028ff */
[----:B------:R-:W-:Y:S02]  /*1ab0*/  UIADD3 UR8, UR7, 0x2, URZ ;  /* 0x0000000207087890 */ /* 0x000fe4000fffe03f */
[----:B------:R-:W-:Y:S01]  /*1ac0*/  UIADD3 UR10, UR6, 0x2, URZ ;  /* 0x00000002060a7890 */ /* 0x000fe2000fffe03f */
[----:B------:R-:W-:Y:S01]  /*1ad0*/  UMOV UR9, 0x40000040 ;  /* 0x4000004000097882 */ /* 0x000fe20000000000 */
[----:B------:R-:W-:Y:S01]  /*1ae0*/  UMOV UR11, 0x40000040 ;  /* 0x40000040000b7882 */ /* 0x000fe20000000000 */
[----:B------:R-:W-:-:S02]  /*1af0*/  WARPGROUP.DEPBAR.LE gsb0, 0x0 ;  /* 0x00008000000079c5 */ /* 0x000fc40000010000 */
[----:B------:R-:W-:-:S15]  /*1b00*/  WARPGROUP.ARRIVE ;  /* 0x00000000000079c5 */ /* 0x000fde0000000000 */
[----:B------:R-:W-:-:S05]  /*1b10*/  NOP ;  /* 0x0000000000007918 */ /* 0x000fca0000000000 */
[----:B------:R-:W-:Y:S01]  /*1b20*/  HGMMA.64x256x8.F32.TF32 R24, gdesc[UR8], R24, gsb0 ;  /* 0x07e00000081879f0 */ /* 0x000fe20008002818 */
[----:B------:R-:W-:Y:S02]  /*1b30*/  UIADD3 UR8, UR7, 0x4, URZ ;  /* 0x0000000407087890 */ /* 0x000fe4000fffe03f */
[----:B------:R-:W-:Y:S01]  /*1b40*/  UIADD3 UR10, UR6, 0x4, URZ ;  /* 0x00000004060a7890 */ /* 0x000fe2000fffe03f */
[----:B------:R-:W-:Y:S01]  /*1b50*/  UMOV UR9, 0x40000040 ;  /* 0x4000004000097882 */ /* 0x000fe20000000000 */
[----:B------:R-:W-:Y:S01]  /*1b60*/  UMOV UR11, 0x40000040 ;  /* 0x40000040000b7882 */ /* 0x000fe20000000000 */
[----:B------:R-:W-:Y:S02]  /*1b70*/  WARPGROUP.DEPBAR.LE gsb0, 0x0 ;  /* 0x00008000000079c5 */ /* 0x000fe40000010000 */
        /* <DEDUP_REMOVED lines=42> */
[----:B------:R-:W-:Y:S03]  /*1e20*/  HGMMA.64x256x8.F32.TF32 R24, gdesc[UR8], R24, gsb0 ;  /* 0x07e00000081879f0 */ /* 0x000fe60008002818 */
[----:B------:R-:W-:Y:S02]  /*1e30*/  WARPGROUP.DEPBAR.LE gsb0, 0x0 ;  /* 0x00008000000079c5 */ /* 0x000fe40000010000 */
[----:B------:R-:W-:Y:S05]  /*1e40*/  @!P2 BRA `(.L_x_24) ;  /* 0x0000000400a4a947 */ /* 0x000fea0003800000 */
[----:B------:R-:W-:Y:S01]  /*1e50*/  UIADD3 UR6, UR44, 0x1, URZ ;  /* 0x000000012c067890 */ /* 0x000fe2000fffe03f */
[----:B01----:R-:W-:Y:S02]  /*1e60*/  IMAD.U32 R0, RZ, RZ, UR47 ;  /* 0x0000002fff007e24 */ /* 0x003fe4000f8e00ff */
[----:B------:R-:W-:Y:S01]  /*1e70*/  IMAD.U32 R3, RZ, RZ, UR44 ;  /* 0x0000002cff037e24 */ /* 0x000fe2000f8e00ff */
[----:B------:R-:W-:-:S04]  /*1e80*/  UISETP.NE.AND UP0, UPT, UR6, 0x2, UPT ;  /* 0x000000020600788c */ /* 0x000fc8000bf05270 */
[----:B------:R-:W-:Y:S02]  /*1e90*/  USEL UR7, URZ, 0x1, UP0 ;  /* 0x000000013f077887 */ /* 0x000fe40008000000 */
[----:B------:R-:W-:Y:S02]  /*1ea0*/  USEL UR6, UR6, URZ, UP0 ;  /* 0x0000003f06067287 */ /* 0x000fe40008000000 */
[----:B------:R-:W-:-:S06]  /*1eb0*/  ULOP3.LUT UR7, UR48, UR7, URZ, 0x3c, !UPT ;  /* 0x0000000730077292 */ /* 0x000fcc000f8e3c3f */
[----:B------:R-:W-:-:S07]  /*1ec0*/  IMAD.U32 R6, RZ, RZ, UR7 ;  /* 0x00000007ff067e24 */ /* 0x000fce000f8e00ff */
.L_x_31:
[----:B------:R-:W-:Y:S05]  /*1ed0*/  @!P0 BRA `(.L_x_25) ;  /* 0x0000000000048947 */ /* 0x000fea0003800000 */
[----:B------:R-:W-:Y:S01]  /*1ee0*/  BPT.TRAP 0x1 ;  /* 0x000000040000795c */ /* 0x000fe20000300000 */
.L_x_25:
[----:B------:R-:W-:Y:S01]  /*1ef0*/  ULEA UR7, UR6, UR43, 0x3 ;  /* 0x0000002b06077291 */ /* 0x000fe2000f8e183f */
[----:B------:R-:W-:-:S08]  /*1f00*/  SHF.L.U32 R4, R6, 0x1f, RZ ;  /* 0x0000001f06047819 */ /* 0x000fd000000006ff */
[----:B------:R0:W1:Y:S01]  /*1f10*/  SYNCS.PHASECHK.TRANS64.TRYWAIT P1, [UR7], R4 ;  /* 0x00000004ff0075a7 */ /* 0x0000620008020147 */
[----:B------:R-:W-:Y:S05]  /*1f20*/  @!P0 BRA `(.L_x_26) ;  /* 0x0000000000048947 */ /* 0x000fea0003800000 */
[----:B------:R-:W-:Y:S01]  /*1f30*/  BPT.TRAP 0x1 ;  /* 0x000000040000795c */ /* 0x000fe20000300000 */
.L_x_26:
[----:B-1----:R-:W-:Y:S05]  /*1f40*/  @P1 BRA `(.L_x_27) ;  /* 0x0000000000081947 */ /* 0x002fea0003800000 */
[----:B------:R-:W1:Y:S02]  /*1f50*/  SYNCS.PHASECHK.TRANS64.TRYWAIT P1, [UR7], R4 ;  /* 0x00000004ff0075a7 */ /* 0x000e640008020147 */
[----:B-1----:R-:W-:Y:S05]  /*1f60*/  @!P1 BRA `(.L_x_28) ;  /* 0x0000008400309947 */ /* 0x002fea0003800000 */
.L_x_27:
[----:B------:R-:W-:Y:S01]  /*1f70*/  ULEA UR12, UR6, UR4, 0xa ;  /* 0x00000004060c7291 */ /* 0x000fe2000f8e503f */
[----:B------:R-:W-:Y:S01]  /*1f80*/  WARPGROUP.ARRIVE ;  /* 0x00000000000079c5 */ /* 0x000fe20000000000 */
[----:B------:R-:W-:Y:S01]  /*1f90*/  ULEA UR7, UR6, UR5, 0xc ;  /* 0x0000000506077291 */ /* 0x000fe2000f8e603f */
[----:B------:R-:W-:Y:S01]  /*1fa0*/  UMOV UR9, 0x40000040 ;  /* 0x4000004000097882 */ /* 0x000fe20000000000 */
[----:B------:R-:W-:-:S03]  /*1fb0*/  UMOV UR11, 0x40000040 ;  /* 0x40000040000b7882 */ /* 0x000fc60000000000 */
[----:B------:R-:W-:Y:S02]  /*1fc0*/  UMOV UR8, UR12 ;  /* 0x0000000c00087c82 */ /* 0x000fe40008000000 */
[----:B------:R-:W-:Y:S02]  /*1fd0*/  UMOV UR10, UR7 ;  /* 0x00000007000a7c82 */ /* 0x000fe40008000000 */
[----:B------:R-:W-:Y:S01]  /*1fe0*/  HGMMA.64x256x8.F32.TF32 R24, gdesc[UR8], R24, gsb0 ;  /* 0x07e00000081879f0 */ /* 0x000fe20008002818 */
        /* <DEDUP_REMOVED lines=58> */
[----:B------:R-:W-:Y:S01]  /*2390*/  BPT.TRAP 0x1 ;  /* 0x000000040000795c */ /* 0x000fe20000300000 */
.L_x_29:
[----:B------:R-:W-:Y:S01]  /*23a0*/  ISETP.NE.AND P1, PT, R152, RZ, PT ;  /* 0x000000ff9800720c */ /* 0x000fe20003f25270 */
[----:B------:R-:W-:-:S12]  /*23b0*/  UISETP.GT.U32.AND UP0, UPT, UR42, 0x1, UPT ;  /* 0x000000012a00788c */ /* 0x000fd8000bf04070 */
[----:B01----:R-:W-:-:S05]  /*23c0*/  @P1 LEA R4, R3, UR43, 0x3 ;  /* 0x0000002b03041c11 */ /* 0x003fca000f8e18ff */
[----:B------:R-:W-:-:S05]  /*23d0*/  @P1 VIADD R4, R4, 0x10 ;  /* 0x0000001004041836 */ /* 0x000fca0000000000 */
[----:B------:R-:W-:-:S04]  /*23e0*/  @P1 PRMT R4, R153, 0x654, R4 ;  /* 0x0000065499041816 */ /* 0x000fc80000000004 */
[----:B------:R0:W-:Y:S01]  /*23f0*/  @P1 SYNCS.ARRIVE.TRANS64.RED.A1T0 RZ, [R4+URZ], RZ ;  /* 0x000000ff04ff19a7 */ /* 0x0001e2000810043f */
[----:B------:R-:W-:-:S13]  /*2400*/  PLOP3.LUT P1, PT, PT, PT, UP0, 0x80, 0x0 ;  /* 0x000000000000781c */ /* 0x000fda0003f2f008 */
[----:B0-----:R-:W-:Y:S05]  /*2410*/  @P1 BRA `(.L_x_30) ;  /* 0x0000000000041947 */ /* 0x001fea0003800000 */
[----:B------:R-:W-:Y:S01]  /*2420*/  BPT.TRAP 0x1 ;  /* 0x000000040000795c */ /* 0x000fe20000300000 */
.L_x_30:
[----:B------:R-:W-:Y:S01]  /*2430*/  UIADD3 UR6, UR6, 0x1, URZ ;  /* 0x0000000106067890 */ /* 0x000fe2000fffe03f */
[C---:B------:R-:W-:Y:S01]  /*2440*/  ISETP.GT.AND P2, PT, R0.reuse, 0x1, PT ;  /* 0x000000010000780c */ /* 0x040fe20003f44270 */
[----:B------:R-:W-:Y:S02]  /*2450*/  VIADD R3, R3, 0x1 ;  /* 0x0000000103037836 */ /* 0x000fe40000000000 */
[----:B------:R-:W-:Y:S01]  /*2460*/  UISETP.NE.AND UP0, UPT, UR6, 0x2, UPT ;  /* 0x000000020600788c */ /* 0x000fe2000bf05270 */
[----:B------:R-:W-:Y:S02]  /*2470*/  VIADD R0, R0, 0xffffffff ;  /* 0xffffffff00007836 */ /* 0x000fe40000000000 */
[C---:B------:R-:W-:Y:S01]  /*2480*/  ISETP.NE.AND P1, PT, R3.reuse, 0x2, PT ;  /* 0x000000020300780c */ /* 0x040fe20003f25270 */
[----:B------:R-:W-:Y:S02]  /*2490*/  USEL UR7, URZ, 0x1, UP0 ;  /* 0x000000013f077887 */ /* 0x000fe40008000000 */
[----:B------:R-:W-:Y:S01]  /*24a0*/  USEL UR6, UR6, URZ, UP0 ;  /* 0x0000003f06067287 */ /* 0x000fe20008000000 */
[----:B------:R-:W-:-:S03]  /*24b0*/  SEL R3, R3, RZ, P1 ;  /* 0x000000ff03037207 */ /* 0x000fc60000800000 */
[----:B------:R-:W-:Y:S01]  /*24c0*/  LOP3.LUT R6, R6, UR7, RZ, 0x3c, !PT ;  /* 0x0000000706067c12 */ /* 0x000fe2000f8e3cff */
[----:B------:R-:W-:Y:S07]  /*24d0*/  @P2 BRA `(.L_x_31) ;  /* 0xfffffff8007c2947 */ /* 0x000fee000383ffff */
.L_x_24:
[----:B------:R-:W-:Y:S01]  /*24e0*/  ULDC UR4, c[0x0][0x28c] ;  /* 0x0000a30000047ab9 */ /* 0x000fe20000000800 */
[----:B------:R2:W-:Y:S01]  /*24f0*/  SYNCS.ARRIVE.TRANS64.A1T0 RZ, [R158+UR46], RZ ;  /* 0x000000ff9eff79a7 */ /* 0x0005e2000810002e */
[----:B------:R-:W-:-:S06]  /*2500*/  UISETP.GE.AND UP0, UPT, UR4, 0x1, UPT ;  /* 0x000000010400788c */ /* 0x000fcc000bf06270 */
[----:B------:R-:W-:-:S13]  /*2510*/  PLOP3.LUT P1, PT, PT, PT, UP0, 0x80, 0x0 ;  /* 0x000000000000781c */ /* 0x000fda0003f2f008 */
[----:B--2---:R-:W-:Y:S05]  /*2520*/  @!P1 BRA `(.L_x_32) ;  /* 0x0000000000409947 */ /* 0x004fea0003800000 */
[----:B------:R-:W-:Y:S05]  /*2530*/  @!P0 BRA `(.L_x_33) ;  /* 0x0000000000048947 */ /* 0x000fea0003800000 */
[----:B------:R-:W-:Y:S01]  /*2540*/  BPT.TRAP 0x1 ;  /* 0x000000040000795c */ /* 0x000fe20000300000 */
.L_x_33:
[----:B------:R-:W-:Y:S01]  /*2550*/  ISETP.NE.AND P0, PT, R152, RZ, PT ;  /* 0x000000ff9800720c */ /* 0x000fe20003f05270 */
[----:B01----:R-:W-:-:S12]  /*2560*/  IMAD.U32 R3, RZ, RZ, UR43 ;  /* 0x0000002bff037e24 */ /* 0x003fd8000f8e00ff */
[----:B------:R-:W-:-:S05]  /*2570*/  VOTEU.ANY UP0, P0 ;  /* 0x00000000003f7886 */ /* 0x000fca0000000100 */
[----:B------:R-:W-:Y:S02]  /*2580*/  @UP0 UIADD3 UR5, UR47, UR44, URZ ;  /* 0x0000002c2f050290 */ /* 0x000fe4000fffe03f */
[----:B------:R-:W-:-:S04]  /*2590*/  UISETP.GT.U32.AND UP0, UPT, UR42, 0x1, UPT ;  /* 0x000000012a00788c */ /* 0x000fc8000bf04070 */
[----:B------:R-:W-:-:S04]  /*25a0*/  IMAD.U32 R0, RZ, RZ, UR5 ;  /* 0x00000005ff007e24 */ /* 0x000fc8000f8e00ff */
[----:B------:R-:W-:-:S05]  /*25b0*/  @P0 IMAD.SHL.U32 R0, R0, 0x8, RZ ;  /* 0x0000000800000824 */ /* 0x000fca00078e00ff */
[----:B------:R-:W-:-:S04]  /*25c0*/  @P0 LOP3.LUT R0, R0, 0x8, RZ, 0xc0, !PT ;  /* 0x0000000800000812 */ /* 0x000fc800078ec0ff */
[----:B------:R-:W-:-:S04]  /*25d0*/  @P0 IADD3 R0, R3, 0x10, R0 ;  /* 0x0000001003000810 */ /* 0x000fc80007ffe000 */
[----:B------:R-:W-:-:S04]  /*25e0*/  @P0 PRMT R0, R153, 0x654, R0 ;  /* 0x0000065499000816 */ /* 0x000fc80000000000 */
[----:B------:R2:W-:Y:S01]  /*25f0*/  @P0 SYNCS.ARRIVE.TRANS64.RED.A1T0 RZ, [R0+URZ], RZ ;  /* 0x000000ff00ff09a7 */ /* 0x0005e2000810043f */
[----:B------:R-:W-:-:S13]  /*2600*/  PLOP3.LUT P0, PT, PT, PT, UP0, 0x80, 0x0 ;  /* 0x000000000000781c */ /* 0x000fda0003f0f008 */
[----:B--2---:R-:W-:Y:S05]  /*2610*/  @P0 BRA `(.L_x_32) ;  /* 0x0000000000040947 */ /* 0x004fea0003800000 */
[----:B------:R-:W-:Y:S01]  /*2620*/  BPT.TRAP 0x1 ;  /* 0x000000040000795c */ /* 0x000fe20000300000 */
.L_x_32:
[----:B01----:R-:W-:Y:S01]  /*2630*/  SHF.L.U32 R0, R170, 0x1f, RZ ;  /* 0x0000001faa007819 */ /* 0x003fe200000006ff */
[----:B------:R-:W-:Y:S01]  /*2640*/  ULEA UR6, UR37, UR44, 0x1 ;  /* 0x0000002c25067291 */ /* 0x000fe2000f8e083f */
[----:B------:R-:W0:Y:S01]  /*2650*/  LDC R7, c[0x0][0x288] ;  /* 0x0000a200ff077b82 */ /* 0x000e220000000800 */
[----:B------:R-:W-:Y:S01]  /*2660*/  UIADD3 UR4, UR4, 0x7e, URZ ;  /* 0x0000007e04047890 */ /* 0x000fe2000fffe03f */
[----:B------:R-:W-:Y:S01]  /*2670*/  IMAD.SHL.U32 R12, R156, 0x2, RZ ;  /* 0x000000029c0c7824 */ /* 0x000fe200078e00ff */
[----:B------:R-:W-:Y:S02]  /*2680*/  USHF.R.U32.HI UR5, URZ, 0x1, UR6 ;  /* 0x000000013f057899 */ /* 0x000fe40008011606 */
[----:B------:R-:W-:Y:S02]  /*2690*/  UISETP.GT.U32.AND UP0, UPT, UR6, 0x1, UPT ;  /* 0x000000010600788c */ /* 0x000fe4000bf04070 */
[----:B------:R-:W-:Y:S01]  /*26a0*/  ULOP3.LUT UR5, UR5, 0x1, URZ, 0xc0, !UPT ;  /* 0x0000000105057892 */ /* 0x000fe2000f8ec03f */
[----:B------:R-:W1:Y:S01]  /*26b0*/  SYNCS.PHASECHK.TRANS64.TRYWAIT P0, [R157+UR45+0x10], R0 ;  /* 0x000010009d0075a7 */ /* 0x000e62000800016d */
[----:B------:R-:W-:Y:S01]  /*26c0*/  UISETP.LT.U32.AND UP0, UPT, UR4, 0x7f, UP0 ;  /* 0x0000007f0400788c */ /* 0x000fe20008701070 */
[----:B------:R-:W-:Y:S01]  /*26d0*/  SHF.R.S32.HI R13, RZ, 0x1f, R12 ;  /* 0x0000001fff0d7819 */ /* 0x000fe2000001140c */
[----:B------:R-:W-:-:S02]  /*26e0*/  UISETP.NE.U32.AND UP1, UPT, UR5, 0x1, UPT ;  /* 0x000000010500788c */ /* 0x000fc4000bf25070 */
[----:B------:R-:W-:Y:S02]  /*26f0*/  USEL UR5, URZ, 0x1, !UP0 ;  /* 0x000000013f057887 */ /* 0x000fe4000c000000 */
[----:B------:R-:W-:-:S04]  /*2700*/  UISETP.GT.U32.AND UP1, UPT, UR4, 0x7e, !UP1 ;  /* 0x0000007e0400788c */ /* 0x000fc8000cf24070 */
[----:B------:R-:W-:-:S04]  /*2710*/  USEL UR4, URZ, 0x1, !UP1 ;  /* 0x000000013f047887 */ /* 0x000fc8000c800000 */
[----:B------:R-:W-:Y:S01]  /*2720*/  ULOP3.LUT UR48, UR4, UR48, UR5, 0x96, !UPT ;  /* 0x0000003004307292 */ /* 0x000fe2000f8e9605 */
[----:B01----:R-:W-:Y:S11]  /*2730*/  @!P0 BRA `(.L_x_34) ;  /* 0x0000007c00548947 */ /* 0x003ff60003800000 */
.L_x_314:
[----:B------:R-:W-:Y:S01]  /*2740*/  IMAD.SHL.U32 R6, R18, 0x40, RZ ;  /* 0x0000004012067824 */ /* 0x000fe200078e00ff */
[----:B------:R-:W-:Y:S01]  /*2750*/  ULDC UR6, c[0x0][0x284] ;  /* 0x0000a10000067ab9 */ /* 0x000fe20000000800 */
[----:B------:R-:W-:Y:S01]  /*2760*/  IMAD.SHL.U32 R14, R2, 0x100, RZ ;  /* 0x00000100020e7824 */ /* 0x000fe200078e00ff */
[----:B------:R-:W-:Y:S01]  /*2770*/  SHF.R.S32.HI R163, RZ, 0x1f, R19 ;  /* 0x0000001fffa37819 */ /* 0x000fe20000011413 */
[----:B------:R-:W-:Y:S01]  /*2780*/  ULDC.64 UR4, c[0x0][0x5d0] ;  /* 0x0001740000047ab9 */ /* 0x000fe20000000a00 */
[----:B------:R-:W-:Y:S01]  /*2790*/  ISETP.GE.AND P0, PT, R6, UR6, PT ;  /* 0x0000000606007c0c */ /* 0x000fe2000bf06270 */
[----:B------:R-:W-:Y:S01]  /*27a0*/  IMAD.WIDE.U32 R2, R19, UR4, R12 ;  /* 0x0000000413027c25 */ /* 0x000fe2000f8e000c */
[----:B------:R-:W-:Y:S01]  /*27b0*/  SHF.R.S32.HI R15, RZ, 0x1f, R14 ;  /* 0x0000001fff0f7819 */ /* 0x000fe2000001140e */
[----:B------:R-:W-:Y:S01]  /*27c0*/  ULOP3.LUT UR44, UR44, 0x1, URZ, 0xc0, !UPT ;  /* 0x000000012c2c7892 */ /* 0x000fe2000f8ec03f */
[C---:B------:R-:W-:Y:S01]  /*27d0*/  ISETP.GE.OR P0, PT, R14.reuse, R7, P0 ;  /* 0x000000070e00720c */ /* 0x040fe20000706670 */
[----:B0-----:R-:W-:Y:S01]  /*27e0*/  IMAD R0, R163, UR4, RZ ;  /* 0x00000004a3007c24 */ /* 0x001fe2000f8e02ff */
[----:B------:R-:W-:-:S03]  /*27f0*/  IADD3 R4, P1, R14, R2, RZ ;  /* 0x000000020e047210 */ /* 0x000fc60007f3e0ff */
[----:B------:R-:W-:-:S05]  /*2800*/  IMAD R5, R19, UR5, R0 ;  /* 0x0000000513057c24 */ /* 0x000fca000f8e0200 */
[----:B------:R-:W-:-:S03]  /*2810*/  IADD3.X R5, R15, R3, R5, P1, !PT ;  /* 0x000000030f057210 */ /* 0x000fc60000ffe405 */
[----:B------:R-:W-:Y:S05]  /*2820*/  @P0 BRA `(.L_x_35) ;  /* 0x00000064000c0947 */ /* 0x000fea0003800000 */
[----:B------:R-:W0:Y:S01]  /*2830*/  LDC.64 R10, c[0x0][0x5c8] ;  /* 0x00017200ff0a7b82 */ /* 0x000e220000000a00 */
[----:B-----5:R-:W-:Y:S01]  /*2840*/  FSETP.NEU.AND P0, PT, R22, RZ, PT ;  /* 0x000000ff1600720b */ /* 0x020fe20003f0d000 */
[----:B------:R-:W-:Y:S01]  /*2850*/  IMAD R3, R156, -0x2, R7 ;  /* 0xfffffffe9c037824 */ /* 0x000fe200078e0207 */
[----:B------:R-:W-:Y:S01]  /*2860*/  BSSY B0, `(.L_x_35) ;  /* 0x000063f000007945 */ /* 0x000fe20003800000 */
[----:B------:R-:W-:-:S04]  /*2870*/  IMAD.WIDE R172, R18, 0x40, R154 ;  /* 0x0000004012ac7825 */ /* 0x000fc800078e029a */
[----:B------:R-:W-:Y:S02]  /*2880*/  IMAD.IADD R0, R3, 0x1, -R14 ;  /* 0x0000000103007824 */ /* 0x000fe400078e0a0e */
[----:B------:R-:W-:-:S03]  /*2890*/  IMAD.IADD R2, R161, 0x1, -R6 ;  /* 0x00000001a1027824 */ /* 0x000fc600078e0a06 */
[----:B------:R-:W-:-:S04]  /*28a0*/  ISETP.GT.AND P1, PT, R0, RZ, PT ;  /* 0x000000ff0000720c */ /* 0x000fc80003f24270 */
[----:B------:R-:W-:Y:S01]  /*28b0*/  ISETP.GT.AND P3, PT, R2, RZ, P1 ;  /* 0x000000ff0200720c */ /* 0x000fe20000f64270 */
[-C--:B0-----:R-:W-:Y:S02]  /*28c0*/  IMAD R3, R173, R10.reuse, RZ ;  /* 0x0000000aad037224 */ /* 0x081fe400078e02ff */
[----:B------:R-:W-:-:S04]  /*28d0*/  IMAD.WIDE.U32 R174, R172, R10, R4 ;  /* 0x0000000aacae7225 */ /* 0x000fc800078e0004 */
[----:B------:R-:W-:-:S04]  /*28e0*/  IMAD R3, R172, R11, R3 ;  /* 0x0000000bac037224 */ /* 0x000fc800078e0203 */
[----:B------:R-:W-:Y:S01]  /*28f0*/  IMAD.IADD R179, R175, 0x1, R3 ;  /* 0x00000001afb37824 */ /* 0x000fe200078e0203 */
[----:B------:R-:W-:Y:S06]  /*2900*/  @!P0 BRA `(.L_x_36) ;  /* 0x0000004400988947 */ /* 0x000fec0003800000 */
[----:B------:R-:W0:Y:S01]  /*2910*/  LDC.64 R20, c[0x0][0x5b8] ;  /* 0x00016e00ff147b82 */ /* 0x000e220000000a00 */
[----:B------:R-:W-:-:S07]  /*2920*/  ULDC.64 UR4, c[0x0][0x5c0] ;  /* 0x0001700000047ab9 */ /* 0x000fce0000000a00 */
[----:B------:R-:W1:Y:S08]  /*2930*/  LDC.64 R176, c[0x0][0x5b0] ;  /* 0x00016c00ffb07b82 */ /* 0x000e700000000a00 */
[----:B------:R-:W2:Y:S01]  /*2940*/  LDC.64 R8, c[0x0][0x5a8] ;  /* 0x00016a00ff087b82 */ /* 0x000ea20000000a00 */
[-C--:B0-----:R-:W-:Y:S02]  /*2950*/  IMAD R6, R163, R20.reuse, RZ ;  /* 0x00000014a3067224 */ /* 0x081fe400078e02ff */
[----:B------:R-:W-:-:S04]  /*2960*/  IMAD.WIDE.U32 R4, R19, R20, R12 ;  /* 0x0000001413047225 */ /* 0x000fc800078e000c */
[----:B------:R-:W-:Y:S01]  /*2970*/  IMAD R171, R19, R21, R6 ;  /* 0x0000001513ab7224 */ /* 0x000fe200078e0206 */
[----:B------:R-:W-:Y:S01]  /*2980*/  IADD3 R162, P0, R14, R4, RZ ;  /* 0x000000040ea27210 */ /* 0x000fe20007f1e0ff */
[----:B-1----:R-:W-:-:S03]  /*2990*/  IMAD R3, R173, R176, RZ ;  /* 0x000000b0ad037224 */ /* 0x002fc600078e02ff */
[----:B------:R-:W-:Y:S01]  /*29a0*/  IADD3.X R163, R15, R5, R171, P0, !PT ;  /* 0x000000050fa37210 */ /* 0x000fe200007fe4ab */
[C---:B------:R-:W-:Y:S02]  /*29b0*/  IMAD R173, R172.reuse, R177, R3 ;  /* 0x000000b1acad7224 */ /* 0x040fe400078e0203 */
[----:B------:R-:W-:-:S04]  /*29c0*/  IMAD.WIDE.U32 R4, R172, R176, R162 ;  /* 0x000000b0ac047225 */ /* 0x000fc800078e00a2 */
[----:B------:R-:W-:Y:S01]  /*29d0*/  IMAD.IADD R3, R5, 0x1, R173 ;  /* 0x0000000105037824 */ /* 0x000fe200078e02ad */
[----:B--2---:R-:W-:-:S04]  /*29e0*/  LEA R164, P0, R4, R8, 0x2 ;  /* 0x0000000804a47211 */ /* 0x004fc800078010ff */
[----:B------:R-:W-:-:S05]  /*29f0*/  LEA.HI.X R165, R4, R9, R3, 0x2, P0 ;  /* 0x0000000904a57211 */ /* 0x000fca00000f1403 */
[----:B------:R0:W2:Y:S01]  /*2a00*/  @P3 LDG.E.LTC128B R3, desc[UR50][R164.64] ;  /* 0x00000032a4033981 */ /* 0x0000a2000c1e1920 */
[----:B------:R-:W-:Y:S01]  /*2a10*/  IMAD.WIDE.U32 R4, R172, R176, R14 ;  /* 0x000000b0ac047225 */ /* 0x000fe200078e000e */
[----:B------:R-:W-:Y:S01]  /*2a20*/  SHF.L.U64.HI R169, R176, 0x3, R177 ;  /* 0x00000003b0a97819 */ /* 0x000fe200000102b1 */
[----:B------:R-:W-:Y:S01]  /*2a30*/  BSSY B1, `(.L_x_37) ;  /* 0x0000017000017945 */ /* 0x000fe20003800000 */
[----:B------:R-:W-:Y:S01]  /*2a40*/  ISETP.GT.AND P1, PT, R2, 0x8, P1 ;  /* 0x000000080200780c */ /* 0x000fe20000f24270 */
[----:B------:R-:W-:Y:S01]  /*2a50*/  IMAD.SHL.U32 R168, R176, 0x8, RZ ;  /* 0x00000008b0a87824 */ /* 0x000fe200078e00ff */
[----:B------:R-:W-:-:S03]  /*2a60*/  IADD3 R166, P0, R12, R4, RZ ;  /* 0x000000040ca67210 */ /* 0x000fc60007f1e0ff */
[----:B------:R-:W-:Y:S01]  /*2a70*/  IMAD.WIDE.U32 R168, R172, R176, R168 ;  /* 0x000000b0aca87225 */ /* 0x000fe200078e00a8 */
[----:B------:R-:W-:Y:S02]  /*2a80*/  IADD3.X R167, R13, R173, R5, P0, !PT ;  /* 0x000000ad0da77210 */ /* 0x000fe400007fe405 */
[C---:B------:R-:W-:Y:S01]  /*2a90*/  LEA R4, P0, R174.reuse, UR4, 0x2 ;  /* 0x00000004ae047c11 */ /* 0x040fe2000f8010ff */
[----:B------:R-:W-:Y:S02]  /*2aa0*/  IMAD.IADD R173, R173, 0x1, R169 ;  /* 0x00000001adad7824 */ /* 0x000fe400078e02a9 */
[----:B------:R-:W-:Y:S01]  /*2ab0*/  IMAD.WIDE.U32 R166, R19, R20, R166 ;  /* 0x0000001413a67225 */ /* 0x000fe200078e00a6 */
[----:B------:R-:W-:Y:S02]  /*2ac0*/  LEA.HI.X R5, R174, UR5, R179, 0x2, P0 ;  /* 0x00000005ae057c11 */ /* 0x000fe400080f14b3 */
[----:B------:R-:W-:Y:S01]  /*2ad0*/  ISETP.GT.AND P0, PT, R0, 0x1, PT ;  /* 0x000000010000780c */ /* 0x000fe20003f04270 */
[----:B------:R-:W-:Y:S01]  /*2ae0*/  IMAD.IADD R7, R171, 0x1, R167 ;  /* 0x00000001ab077824 */ /* 0x000fe200078e02a7 */
[----:B------:R-:W-:-:S02]  /*2af0*/  LEA R6, P2, R166, R8, 0x2 ;  /* 0x00000008a6067211 */ /* 0x000fc400078410ff */
[----:B------:R-:W-:Y:S02]  /*2b00*/  ISETP.GT.AND P5, PT, R2, RZ, P0 ;  /* 0x000000ff0200720c */ /* 0x000fe400007a4270 */
[----:B------:R-:W-:Y:S02]  /*2b10*/  LEA.HI.X R7, R166, R9, R7, 0x2, P2 ;  /* 0x00000009a6077211 */ /* 0x000fe400010f1407 */
[----:B0-----:R-:W-:-:S04]  /*2b20*/  IADD3 R164, P2, R162, R168, RZ ;  /* 0x000000a8a2a47210 */ /* 0x001fc80007f5e0ff */
[----:B------:R-:W-:Y:S01]  /*2b30*/  LEA R162, P4, R164, R8, 0x2 ;  /* 0x00000008a4a27211 */ /* 0x000fe200078810ff */
[----:B--2---:R-:W-:-:S04]  /*2b40*/  FMUL R21, R3, R22 ;  /* 0x0000001603157220 */ /* 0x004fc80000400000 */
[----:B------:R-:W-:Y:S01]  /*2b50*/  FFMA R165, R24, R23, R21 ;  /* 0x0000001718a57223 */ /* 0x000fe20000000015 */
[----:B------:R-:W-:-:S04]  /*2b60*/  IMAD.X R21, R173, 0x1, R163, P2 ;  /* 0x00000001ad157824 */ /* 0x000fc800010e06a3 */
[----:B------:R0:W-:Y:S01]  /*2b70*/  @P3 STG.E desc[UR50][R4.64], R165 ;  /* 0x000000a504003986 */ /* 0x0001e2000c101932 */
[----:B------:R-:W-:Y:S05]  /*2b80*/  @!P5 BRA `(.L_x_38) ;  /* 0x000000000004d947 */ /* 0x000fea0003800000 */
[----:B------:R1:W5:Y:S02]  /*2b90*/  LDG.E.LTC128B R3, desc[UR50][R6.64+0x4] ;  /* 0x0000043206037981 */ /* 0x000364000c1e1920 */
.L_x_38:
[----:B------:R-:W-:Y:S05]  /*2ba0*/  BSYNC B1 ;  /* 0x0000000000017941 */ /* 0x000fea0003800000 */
.L_x_37:
[----:B-----5:R-:W-:Y:S01]  /*2bb0*/  FMUL R18, R3, R22 ;  /* 0x0000001603127220 */ /* 0x020fe20000400000 */
[----:B------:R-:W-:-:S03]  /*2bc0*/  LEA.HI.X R163, R164, R9, R21, 0x2, P4 ;  /* 0x00000009a4a37211 */ /* 0x000fc600020f1415 */
[----:B0-----:R-:W-:Y:S01]  /*2bd0*/  FFMA R165, R25, R23, R18 ;  /* 0x0000001719a57223 */ /* 0x001fe20000000012 */
[----:B------:R-:W-:-:S04]  /*2be0*/  IMAD.MOV.U32 R25, RZ, RZ, R3 ;  /* 0x000000ffff197224 */ /* 0x000fc800078e0003 */
[----:B------:R0:W-:Y:S04]  /*2bf0*/  @P5 STG.E desc[UR50][R4.64+0x4], R165 ;  /* 0x000004a504005986 */ /* 0x0001e8000c101932 */
[----:B------:R-:W2:Y:S01]  /*2c00*/  @P1 LDG.E.LTC128B R25, desc[UR50][R162.64] ;  /* 0x00000032a2191981 */ /* 0x000ea2000c1e1920 */
[----:B------:R-:W-:Y:S01]  /*2c10*/  IADD3 R12, P2, P3, R12, R168, R14 ;  /* 0x000000a80c0c7210 */ /* 0x000fe20007b5e00e */
[----:B------:R-:W-:Y:S01]  /*2c20*/  BSSY B1, `(.L_x_39) ;  /* 0x0000010000017945 */ /* 0x000fe20003800000 */
[C---:B------:R-:W-:Y:S02]  /*2c30*/  SHF.L.U64.HI R11, R10.reuse, 0x5, R11 ;  /* 0x000000050a0b7819 */ /* 0x040fe4000001020b */
[----:B------:R-:W-:Y:S02]  /*2c40*/  IADD3.X R13, R13, R173, R15, P2, P3 ;  /* 0x000000ad0d0d7210 */ /* 0x000fe400017e640f */
[----:B------:R-:W-:-:S02]  /*2c50*/  LEA R10, P3, R10, R4, 0x5 ;  /* 0x000000040a0a7211 */ /* 0x000fc400078628ff */
[----:B------:R-:W-:Y:S01]  /*2c60*/  ISETP.GT.AND P0, PT, R2, 0x8, P0 ;  /* 0x000000080200780c */ /* 0x000fe20000704270 */
[----:B------:R-:W-:Y:S01]  /*2c70*/  IMAD.WIDE.U32 R20, R19, R20, R12 ;  /* 0x0000001413147225 */ /* 0x000fe200078e000c */
[----:B------:R-:W-:-:S03]  /*2c80*/  ISETP.GT.AND P2, PT, R0, 0x8, PT ;  /* 0x000000080000780c */ /* 0x000fc60003f44270 */
[----:B------:R-:W-:Y:S01]  /*2c90*/  IMAD.X R11, R11, 0x1, R5, P3 ;  /* 0x000000010b0b7824 */ /* 0x000fe200018e0605 */
[----:B------:R-:W-:Y:S01]  /*2ca0*/  LEA R8, P4, R20, R8, 0x2 ;  /* 0x0000000814087211 */ /* 0x000fe200078810ff */
[----:B------:R-:W-:-:S05]  /*2cb0*/  IMAD.IADD R12, R171, 0x1, R21 ;  /* 0x00000001ab0c7824 */ /* 0x000fca00078e0215 */
[----:B------:R-:W-:Y:S01]  /*2cc0*/  LEA.HI.X R9, R20, R9, R12, 0x2, P4 ;  /* 0x0000000914097211 */ /* 0x000fe200020f140c */
[----:B--2---:R-:W-:-:S04]  /*2cd0*/  FMUL R3, R25, R22 ;  /* 0x0000001619037220 */ /* 0x004fc80000400000 */
[----:B------:R-:W-:-:S05]  /*2ce0*/  FFMA R3, R26, R23, R3 ;  /* 0x000000171a037223 */ /* 0x000fca0000000003 */
[----:B------:R0:W-:Y:S01]  /*2cf0*/  @P1 STG.E desc[UR50][R10.64], R3 ;  /* 0x000000030a001986 */ /* 0x0001e2000c101932 */
[----:B------:R-:W-:Y:S05]  /*2d00*/  @!P0 BRA `(.L_x_40) ;  /* 0x0000000000048947 */ /* 0x000fea0003800000 */
[----:B------:R2:W5:Y:S02]  /*2d10*/  LDG.E.LTC128B R25, desc[UR50][R8.64+0x4] ;  /* 0x0000043208197981 */ /* 0x000564000c1e1920 */
.L_x_40:
[----:B------:R-:W-:Y:S05]  /*2d20*/  BSYNC B1 ;  /* 0x0000000000017941 */ /* 0x000fea0003800000 */
.L_x_39:
[----:B-----5:R-:W-:Y:S01]  /*2d30*/  FMUL R12, R25, R22 ;  /* 0x00000016190c7220 */ /* 0x020fe20000400000 */
[----:B------:R-:W-:Y:S01]  /*2d40*/  ISETP.GT.AND P3, PT, R2, RZ, P2 ;  /* 0x000000ff0200720c */ /* 0x000fe20001764270 */
[----:B------:R-:W-:Y:S01]  /*2d50*/  BSSY B1, `(.L_x_41) ;  /* 0x0000006000017945 */ /* 0x000fe20003800000 */
[----:B------:R-:W-:Y:S01]  /*2d60*/  ISETP.GT.AND P1, PT, R0, 0x9, PT ;  /* 0x000000090000780c */ /* 0x000fe20003f24270 */
[----:B------:R-:W-:-:S05]  /*2d70*/  FFMA R27, R27, R23, R12 ;  /* 0x000000171b1b7223 */ /* 0x000fca000000000c */
[----:B------:R3:W-:Y:S05]  /*2d80*/  @P0 STG.E desc[UR50][R10.64+0x4], R27 ;  /* 0x0000041b0a000986 */ /* 0x0007ea000c101932 */
[----:B------:R-:W-:Y:S05]  /*2d90*/  @!P3 BRA `(.L_x_42) ;  /* 0x000000000004b947 */ /* 0x000fea0003800000 */
[----:B------:R4:W5:Y:S02]  /*2da0*/  LDG.E.LTC128B R25, desc[UR50][R6.64+0x20] ;  /* 0x0000203206197981 */ /* 0x000964000c1e1920 */
.L_x_42:
[----:B------:R-:W-:Y:S05]  /*2db0*/  BSYNC B1 ;  /* 0x0000000000017941 */ /* 0x000fea0003800000 */
.L_x_41:
[----:B0----5:R-:W-:Y:S01]  /*2dc0*/  FMUL R3, R25, R22 ;  /* 0x0000001619037220 */ /* 0x021fe20000400000 */
[----:B------:R-:W-:Y:S01]  /*2dd0*/  ISETP.GT.AND P0, PT, R2, RZ, P1 ;  /* 0x000000ff0200720c */ /* 0x000fe20000f04270 */
[----:B------:R-:W-:Y:S02]  /*2de0*/  BSSY B1, `(.L_x_43) ;  /* 0x0000005000017945 */ /* 0x000fe40003800000 */
[----:B------:R-:W-:-:S05]  /*2df0*/  FFMA R3, R28, R23, R3 ;  /* 0x000000171c037223 */ /* 0x000fca0000000003 */
[----:B------:R0:W-:Y:S05]  /*2e00*/  @P3 STG.E desc[UR50][R4.64+0x20], R3 ;  /* 0x0000200304003986 */ /* 0x0001ea000c101932 */
[----:B------:R-:W-:Y:S05]  /*2e10*/  @!P0 BRA `(.L_x_44) ;  /* 0x0000000000048947 */ /* 0x000fea0003800000 */
[----:B------:R0:W5:Y:S02]  /*2e20*/  LDG.E.LTC128B R25, desc[UR50][R6.64+0x24] ;  /* 0x0000243206197981 */ /* 0x000164000c1e1920 */
.L_x_44:
[----:B------:R-:W-:Y:S05]  /*2e30*/  BSYNC B1 ;  /* 0x0000000000017941 */ /* 0x000fea0003800000 */
.L_x_43:
[----:B-----5:R-:W-:Y:S01]  /*2e40*/  FMUL R12, R25, R22 ;  /* 0x00000016190c7220 */ /* 0x020fe20000400000 */
[----:B------:R-:W-:Y:S01]  /*2e50*/  ISETP.GT.AND P2, PT, R2, 0x8, P2 ;  /* 0x000000080200780c */ /* 0x000fe20001744270 */
[----:B------:R-:W-:Y:S02]  /*2e60*/  BSSY B1, `(.L_x_45) ;  /* 0x0000005000017945 */ /* 0x000fe40003800000 */
[----:B------:R-:W-:-:S05]  /*2e70*/  FFMA R29, R29, R23, R12 ;  /* 0x000000171d1d7223 */ /* 0x000fca000000000c */
[----:B------:R0:W-:Y:S05]  /*2e80*/  @P0 STG.E desc[UR50][R4.64+0x24], R29 ;  /* 0x0000241d04000986 */ /* 0x0001ea000c101932 */
[----:B------:R-:W-:Y:S05]  /*2e90*/  @!P2 BRA `(.L_x_46) ;  /* 0x000000000004a947 */ /* 0x000fea0003800000 */
[----:B------:R0:W5:Y:S02]  /*2ea0*/  LDG.E.LTC128B R25, desc[UR50][R8.64+0x20] ;  /* 0x0000203208197981 */ /* 0x000164000c1e1920 */
.L_x_46:
[----:B------:R-:W-:Y:S05]  /*2eb0*/  BSYNC B1 ;  /* 0x0000000000017941 */ /* 0x000fea0003800000 */
.L_x_45:
[----:B0----5:R-:W-:Y:S01]  /*2ec0*/  FMUL R3, R25, R22 ;  /* 0x0000001619037220 */ /* 0x021fe20000400000 */
[----:B------:R-:W-:Y:S01]  /*2ed0*/  ISETP.GT.AND P1, PT, R2, 0x8, P1 ;  /* 0x000000080200780c */ /* 0x000fe20000f24270 */
[----:B------:R-:W-:Y:S01]  /*2ee0*/  BSSY B1, `(.L_x_47) ;  /* 0x0000006000017945 */ /* 0x000fe20003800000 */
[----:B------:R-:W-:Y:S01]  /*2ef0*/  ISETP.GT.AND P0, PT, R0, 0x10, PT ;  /* 0x000000100000780c */ /* 0x000fe20003f04270 */
[----:B------:R-:W-:-:S05]  /*2f00*/  FFMA R3, R30, R23, R3 ;  /* 0x000000171e037223 */ /* 0x000fca0000000003 */
[----:B------:R0:W-:Y:S05]  /*2f10*/  @P2 STG.E desc[UR50][R10.64+0x20], R3 ;  /* 0x000020030a002986 */ /* 0x0001ea000c101932 */
[----:B------:R-:W-:Y:S05]  /*2f20*/  @!P1 BRA `(.L_x_48) ;  /* 0x0000000000049947 */ /* 0x000fea0003800000 */
[----:B------:R0:W5:Y:S02]  /*2f30*/  LDG.E.LTC128B R25, desc[UR50][R8.64+0x24] ;  /* 0x0000243208197981 */ /* 0x000164000c1e1920 */
.L_x_48:
[----:B------:R-:W-:Y:S05]  /*2f40*/  BSYNC B1 ;  /* 0x0000000000017941 */ /* 0x000fea0003800000 */
.L_x_47:
        /* <DEDUP_REMOVED lines=8> */
.L_x_50:
[----:B------:R-:W-:Y:S05]  /*2fd0*/  BSYNC B1 ;  /* 0x0000000000017941 */ /* 0x000fea0003800000 */
.L_x_49:
[----:B0----5:R-:W-:Y:S01]  /*2fe0*/  FMUL R3, R25, R22 ;  /* 0x0000001619037220 */ /* 0x021fe20000400000 */
[----:B------:R-:W-:Y:S01]  /*2ff0*/  ISETP.GT.AND P1, PT, R2, RZ, P2 ;  /* 0x000000ff0200720c */ /* 0x000fe20001724270 */
[----:B------:R-:W-:Y:S02]  /*3000*/  BSSY B1, `(.L_x_51) ;  /* 0x0000005000017945 */ /* 0x000fe40003800000 */
[----:B------:R-:W-:-:S05]  /*3010*/  FFMA R3, R32, R23, R3 ;  /* 0x0000001720037223 */ /* 0x000fca0000000003 */
[----:B------:R0:W-:Y:S05]  /*3020*/  @P3 STG.E desc[UR50][R4.64+0x40], R3 ;  /* 0x0000400304003986 */ /* 0x0001ea000c101932 */
[----:B------:R-:W-:Y:S05]  /*3030*/  @!P1 BRA `(.L_x_52) ;  /* 0x0000000000049947 */ /* 0x000fea0003800000 */
[----:B------:R0:W5:Y:S02]  /*3040*/  LDG.E.LTC128B R25, desc[UR50][R6.64+0x44] ;  /* 0x0000443206197981 */ /* 0x000164000c1e1920 */
.L_x_52:
[----:B------:R-:W-:Y:S05]  /*3050*/  BSYNC B1 ;  /* 0x0000000000017941 */ /* 0x000fea0003800000 */
.L_x_51:
[----:B-----5:R-:W-:Y:S01]  /*3060*/  FMUL R12, R25, R22 ;  /* 0x00000016190c7220 */ /* 0x020fe20000400000 */
[----:B------:R-:W-:Y:S01]  /*3070*/  ISETP.GT.AND P0, PT, R2, 0x8, P0 ;  /* 0x000000080200780c */ /* 0x000fe20000704270 */
[----:B------:R-:W-:Y:S02]  /*3080*/  BSSY B1, `(.L_x_53) ;  /* 0x0000005000017945 */ /* 0x000fe40003800000 */
[----:B------:R-:W-:-:S05]  /*3090*/  FFMA R33, R33, R23, R12 ;  /* 0x0000001721217223 */ /* 0x000fca000000000c */
[----:B------:R0:W-:Y:S05]  /*30a0*/  @P1 STG.E desc[UR50][R4.64+0x44], R33 ;  /* 0x0000442104001986 */ /* 0x0001ea000c101932 */
[----:B------:R-:W-:Y:S05]  /*30b0*/  @!P0 BRA `(.L_x_54) ;  /* 0x0000000000048947 */ /* 0x000fea0003800000 */
[----:B------:R0:W5:Y:S02]  /*30c0*/  LDG.E.LTC128B R25, desc[UR50][R8.64+0x40] ;  /* 0x0000403208197981 */ /* 0x000164000c1e1920 */
.L_x_54:
[----:B------:R-:W-:Y:S05]  /*30d0*/  BSYNC B1 ;  /* 0x0000000000017941 */ /* 0x000fea0003800000 */
.L_x_53:
        /* <DEDUP_REMOVED lines=8> */
.L_x_56:
[----:B------:R-:W-:Y:S05]  /*3160*/  BSYNC B1 ;  /* 0x0000000000017941 */ /* 0x000fea0003800000 */
.L_x_55:
        /* <DEDUP_REMOVED lines=8> */
.L_x_58:
[----:B------:R-:W-:Y:S05]  /*31f0*/  BSYNC B1 ;  /* 0x0000000000017941 */ /* 0x000fea0003800000 */
.L_x_57:
[----:B0----5:R-:W-:Y:S01]  /*3200*/  FMUL R3, R25, R22 ;  /* 0x0000001619037220 */ /* 0x021fe20000400000 */
[----:B------:R-:W-:Y:S01]  /*3210*/  ISETP.GT.AND P2, PT, R2, RZ, P0 ;  /* 0x000000ff0200720c */ /* 0x000fe20000744270 */
[----:B------:R-:W-:Y:S02]  /*3220*/  BSSY B1, `(.L_x_59) ;  /* 0x0000005000017945 */ /* 0x000fe40003800000 */
[----:B------:R-:W-:-:S05]  /*3230*/  FFMA R3, R36, R23, R3 ;  /* 0x0000001724037223 */ /* 0x000fca0000000003 */
[----:B------:R0:W-:Y:S05]  /*3240*/  @P3 STG.E desc[UR50][R4.64+0x60], R3 ;  /* 0x0000600304003986 */ /* 0x0001ea000c101932 */
[----:B------:R-:W-:Y:S05]  /*3250*/  @!P2 BRA `(.L_x_60) ;  /* 0x000000000004a947 */ /* 0x000fea0003800000 */
[----:B------:R0:W5:Y:S02]  /*3260*/  LDG.E.LTC128B R25, desc[UR50][R6.64+0x64] ;  /* 0x0000643206197981 */ /* 0x000164000c1e1920 */
.L_x_60:
[----:B------:R-:W-:Y:S05]  /*3270*/  BSYNC B1 ;  /* 0x0000000000017941 */ /* 0x000fea0003800000 */
.L_x_59:
[----:B-----5:R-:W-:Y:S01]  /*3280*/  FMUL R12, R25, R22 ;  /* 0x00000016190c7220 */ /* 0x020fe20000400000 */
[----:B------:R-:W-:Y:S01]  /*3290*/  ISETP.GT.AND P1, PT, R2, 0x8, P1 ;  /* 0x000000080200780c */ /* 0x000fe20000f24270 */
[----:B------:R-:W-:Y:S02]  /*32a0*/  BSSY B1, `(.L_x_61) ;  /* 0x0000005000017945 */ /* 0x000fe40003800000 */
[----:B------:R-:W-:-:S05]  /*32b0*/  FFMA R37, R37, R23, R12 ;  /* 0x0000001725257223 */ /* 0x000fca000000000c */
[----:B------:R0:W-:Y:S05]  /*32c0*/  @P2 STG.E desc[UR50][R4.64+0x64], R37 ;  /* 0x0000642504002986 */ /* 0x0001ea000c101932 */
[----:B------:R-:W-:Y:S05]  /*32d0*/  @!P1 BRA `(.L_x_62) ;  /* 0x0000000000049947 */ /* 0x000fea0003800000 */
[----:B------:R0:W5:Y:S02]  /*32e0*/  LDG.E.LTC128B R25, desc[UR50][R8.64+0x60] ;  /* 0x0000603208197981 */ /* 0x000164000c1e1920 */
.L_x_62:
[----:B------:R-:W-:Y:S05]  /*32f0*/  BSYNC B1 ;  /* 0x0000000000017941 */ /* 0x000fea0003800000 */
.L_x_61:
        /* <DEDUP_REMOVED lines=8> */
.L_x_64:
[----:B------:R-:W-:Y:S05]  /*3380*/  BSYNC B1 ;  /* 0x0000000000017941 */ /* 0x000fea0003800000 */
.L_x_63:
        /* <DEDUP_REMOVED lines=8> */
.L_x_66:
[----:B------:R-:W-:Y:S05]  /*3410*/  BSYNC B1 ;  /* 0x0000000000017941 */ /* 0x000fea0003800000 */
.L_x_65:
[----:B0----5:R-:W-:Y:S01]  /*3420*/  FMUL R3, R25, R22 ;  /* 0x0000001619037220 */ /* 0x021fe20000400000 */
[----:B------:R-:W-:Y:S01]  /*3430*/  ISETP.GT.AND P0, PT, R2, RZ, P1 ;  /* 0x000000ff0200720c */ /* 0x000fe20000f04270 */
[----:B------:R-:W-:Y:S02]  /*3440*/  BSSY B1, `(.L_x_67) ;  /* 0x0000005000017945 */ /* 0x000fe40003800000 */
[----:B------:R-:W-:-:S05]  /*3450*/  FFMA R3, R40, R23, R3 ;  /* 0x0000001728037223 */ /* 0x000fca0000000003 */
[----:B------:R0:W-:Y:S05]  /*3460*/  @P3 STG.E desc[UR50][R4.64+0x80], R3 ;  /* 0x0000800304003986 */ /* 0x0001ea000c101932 */
[----:B------:R-:W-:Y:S05]  /*3470*/  @!P0 BRA `(.L_x_68) ;  /* 0x0000000000048947 */ /* 0x000fea0003800000 */
[----:B------:R0:W5:Y:S02]  /*3480*/  LDG.E.LTC128B R25, desc[UR50][R6.64+0x84] ;  /* 0x0000843206197981 */ /* 0x000164000c1e1920 */
.L_x_68:
[----:B------:R-:W-:Y:S05]  /*3490*/  BSYNC B1 ;  /* 0x0000000000017941 */ /* 0x000fea0003800000 */
.L_x_67:
[----:B-----5:R-:W-:Y:S01]  /*34a0*/  FMUL R12, R25, R22 ;  /* 0x00000016190c7220 */ /* 0x020fe20000400000 */
[----:B------:R-:W-:Y:S01]  /*34b0*/  ISETP.GT.AND P2, PT, R2, 0x8, P2 ;  /* 0x000000080200780c */ /* 0x000fe20001744270 */
[----:B------:R-:W-:Y:S02]  /*34c0*/  BSSY B1, `(.L_x_69) ;  /* 0x0000005000017945 */ /* 0x000fe40003800000 */
[----:B------:R-:W-:-:S05]  /*34d0*/  FFMA R41, R41, R23, R12 ;  /* 0x0000001729297223 */ /* 0x000fca000000000c */
[----:B------:R0:W-:Y:S05]  /*34e0*/  @P0 STG.E desc[UR50][R4.64+0x84], R41 ;  /* 0x0000842904000986 */ /* 0x0001ea000c101932 */
[----:B------:R-:W-:Y:S05]  /*34f0*/  @!P2 BRA `(.L_x_70) ;  /* 0x000000000004a947 */ /* 0x000fea0003800000 */
[----:B------:R0:W5:Y:S02]  /*3500*/  LDG.E.LTC128B R25, desc[UR50][R8.64+0x80] ;  /* 0x0000803208197981 */ /* 0x000164000c1e1920 */
.L_x_70:
[----:B------:R-:W-:Y:S05]  /*3510*/  BSYNC B1 ;  /* 0x0000000000017941 */ /* 0x000fea0003800000 */
.L_x_69:
        /* <DEDUP_REMOVED lines=8> */
.L_x_72:
[----:B------:R-:W-:Y:S05]  /*35a0*/  BSYNC B1 ;  /* 0x0000000000017941 */ /* 0x000fea0003800000 */
.L_x_71:
        /* <DEDUP_REMOVED lines=8> */
.L_x_74:
[----:B------:R-:W-:Y:S05]  /*3630*/  BSYNC B1 ;  /* 0x0000000000017941 */ /* 0x000fea0003800000 */
.L_x_73:
[----:B0----5:R-:W-:Y:S01]  /*3640*/  FMUL R3, R25, R22 ;  /* 0x0000001619037220 */ /* 0x021fe20000400000 */
[----:B------:R-:W-:Y:S01]  /*3650*/  ISETP.GT.AND P1, PT, R2, RZ, P2 ;  /* 0x000000ff0200720c */ /* 0x000fe20001724270 */
[----:B------:R-:W-:Y:S02]  /*3660*/  BSSY B1, `(.L_x_75) ;  /* 0x0000005000017945 */ /* 0x000fe40003800000 */
[----:B------:R-:W-:-:S05]  /*3670*/  FFMA R3, R44, R23, R3 ;  /* 0x000000172c037223 */ /* 0x000fca0000000003 */
[----:B------:R0:W-:Y:S05]  /*3680*/  @P3 STG.E desc[UR50][R4.64+0xa0], R3 ;  /* 0x0000a00304003986 */ /* 0x0001ea000c101932 */
[----:B------:R-:W-:Y:S05]  /*3690*/  @!P1 BRA `(.L_x_76) ;  /* 0x0000000000049947 */ /* 0x000fea0003800000 */
[----:B------:R0:W5:Y:S02]  /*36a0*/  LDG.E.LTC128B R25, desc[UR50][R6.64+0xa4] ;  /* 0x0000a43206197981 */ /* 0x000164000c1e1920 */
.L_x_76:
[----:B------:R-:W-:Y:S05]  /*36b0*/  BSYNC B1 ;  /* 0x0000000000017941 */ /* 0x000fea0003800000 */
.L_x_75:
[----:B-----5:R-:W-:Y:S01]  /*36c0*/  FMUL R12, R25, R22 ;  /* 0x00000016190c7220 */ /* 0x020fe20000400000 */
[----:B------:R-:W-:Y:S01]  /*36d0*/  ISETP.GT.AND P0, PT, R2, 0x8, P0 ;  /* 0x000000080200780c */ /* 0x000fe20000704270 */
[----:B------:R-:W-:Y:S02]  /*36e0*/  BSSY B1, `(.L_x_77) ;  /* 0x0000005000017945 */ /* 0x000fe40003800000 */
[----:B------:R-:W-:-:S05]  /*36f0*/  FFMA R45, R45, R23, R12 ;  /* 0x000000172d2d7223 */ /* 0x000fca000000000c */
[----:B------:R0:W-:Y:S05]  /*3700*/  @P1 STG.E desc[UR50][R4.64+0xa4], R45 ;  /* 0x0000a42d04001986 */ /* 0x0001ea000c101932 */
[----:B------:R-:W-:Y:S05]  /*3710*/  @!P0 BRA `(.L_x_78) ;  /* 0x0000000000048947 */ /* 0x000fea0003800000 */
[----:B------:R0:W5:Y:S02]  /*3720*/  LDG.E.LTC128B R25, desc[UR50][R8.64+0xa0] ;  /* 0x0000a03208197981 */ /* 0x000164000c1e1920 */
.L_x_78:
[----:B------:R-:W-:Y:S05]  /*3730*/  BSYNC B1 ;  /* 0x0000000000017941 */ /* 0x000fea0003800000 */
.L_x_77:
        /* <DEDUP_REMOVED lines=8> */
.L_x_80:
[----:B------:R-:W-:Y:S05]  /*37c0*/  BSYNC B1 ;  /* 0x0000000000017941 */ /* 0x000fea0003800000 */
.L_x_79:
        /* <DEDUP_REMOVED lines=8> */
.L_x_82:
[----:B------:R-:W-:Y:S05]  /*3850*/  BSYNC B1 ;  /* 0x0000000000017941 */ /* 0x000fea0003800000 */
.L_x_81:
[----:B0----5:R-:W-:Y:S01]  /*3860*/  FMUL R3, R25, R22 ;  /* 0x0000001619037220 */ /* 0x021fe20000400000 */
[----:B------:R-:W-:Y:S01]  /*3870*/  ISETP.GT.AND P2, PT, R2, RZ, P0 ;  /* 0x000000ff0200720c */ /* 0x000fe20000744270 */
[----:B------:R-:W-:Y:S02]  /*3880*/  BSSY B1, `(.L_x_83) ;  /* 0x0000005000017945 */ /* 0x000fe40003800000 */
[----:B------:R-:W-:-:S05]  /*3890*/  FFMA R3, R48, R23, R3 ;  /* 0x0000001730037223 */ /* 0x000fca0000000003 */
[----:B------:R0:W-:Y:S05]  /*38a0*/  @P3 STG.E desc[UR50][R4.64+0xc0], R3 ;  /* 0x0000c00304003986 */ /* 0x0001ea000c101932 */
[----:B------:R-:W-:Y:S05]  /*38b0*/  @!P2 BRA `(.L_x_84) ;  /* 0x000000000004a947 */ /* 0x000fea0003800000 */
[----:B------:R0:W5:Y:S02]  /*38c0*/  LDG.E.LTC128B R25, desc[UR50][R6.64+0xc4] ;  /* 0x0000c43206197981 */ /* 0x000164000c1e1920 */
.L_x_84:
[----:B------:R-:W-:Y:S05]  /*38d0*/  BSYNC B1 ;  /* 0x0000000000017941 */ /* 0x000fea0003800000 */
.L_x_83:
[----:B-----5:R-:W-:Y:S01]  /*38e0*/  FMUL R12, R25, R22 ;  /* 0x00000016190c7220 */ /* 0x020fe20000400000 */
[----:B------:R-:W-:Y:S01]  /*38f0*/  ISETP.GT.AND P1, PT, R2, 0x8, P1 ;  /* 0x000000080200780c */ /* 0x000fe20000f24270 */
[----:B------:R-:W-:Y:S02]  /*3900*/  BSSY B1, `(.L_x_85) ;  /* 0x0000005000017945 */ /* 0x000fe40003800000 */
[----:B------:R-:W-:-:S05]  /*3910*/  FFMA R49, R49, R23, R12 ;  /* 0x0000001731317223 */ /* 0x000fca000000000c */
[----:B------:R0:W-:Y:S05]  /*3920*/  @P2 STG.E desc[UR50][R4.64+0xc4], R49 ;  /* 0x0000c43104002986 */ /* 0x0001ea000c101932 */
[----:B------:R-:W-:Y:S05]  /*3930*/  @!P1 BRA `(.L_x_86) ;  /* 0x0000000000049947 */ /* 0x000fea0003800000 */
[----:B------:R0:W5:Y:S02]  /*3940*/  LDG.E.LTC128B R25, desc[UR50][R8.64+0xc0] ;  /* 0x0000c03208197981 */ /* 0x000164000c1e1920 */
.L_x_86:
[----:B------:R-:W-:Y:S05]  /*3950*/  BSYNC B1 ;  /* 0x0000000000017941 */ /* 0x000fea0003800000 */
.L_x_85:
        /* <DEDUP_REMOVED lines=8> */
.L_x_88:
[----:B------:R-:W-:Y:S05]  /*39e0*/  BSYNC B1 ;  /* 0x0000000000017941 */ /* 0x000fea0003800000 */
.L_x_87:
        /* <DEDUP_REMOVED lines=8> */
.L_x_90:
[----:B------:R-:W-:Y:S05]  /*3a70*/  BSYNC B1 ;  /* 0x0000000000017941 */ /* 0x000fea0003800000 */
.L_x_89:
[----:B0----5:R-:W-:Y:S01]  /*3a80*/  FMUL R3, R25, R22 ;  /* 0x0000001619037220 */ /* 0x021fe20000400000 */
[----:B------:R-:W-:Y:S01]  /*3a90*/  ISETP.GT.AND P0, PT, R2, RZ, P1 ;  /* 0x000000ff0200720c */ /* 0x000fe20000f04270 */
[----:B------:R-:W-:Y:S02]  /*3aa0*/  BSSY B1, `(.L_x_91) ;  /* 0x0000005000017945 */ /* 0x000fe40003800000 */
[----:B------:R-:W-:-:S05]  /*3ab0*/  FFMA R3, R52, R23, R3 ;  /* 0x0000001734037223 */ /* 0x000fca0000000003 */
[----:B------:R0:W-:Y:S05]  /*3ac0*/  @P3 STG.E desc[UR50][R4.64+0xe0], R3 ;  /* 0x0000e00304003986 */ /* 0x0001ea000c101932 */
[----:B------:R-:W-:Y:S05]  /*3ad0*/  @!P0 BRA `(.L_x_92) ;  /* 0x0000000000048947 */ /* 0x000fea0003800000 */
[----:B------:R0:W5:Y:S02]  /*3ae0*/  LDG.E.LTC128B R25, desc[UR50][R6.64+0xe4] ;  /* 0x0000e43206197981 */ /* 0x000164000c1e1920 */
.L_x_92:
[----:B------:R-:W-:Y:S05]  /*3af0*/  BSYNC B1 ;  /* 0x0000000000017941 */ /* 0x000fea0003800000 */
.L_x_91:
[----:B-----5:R-:W-:Y:S01]  /*3b00*/  FMUL R12, R25, R22 ;  /* 0x00000016190c7220 */ /* 0x020fe20000400000 */
[----:B------:R-:W-:Y:S01]  /*3b10*/  ISETP.GT.AND P2, PT, R2, 0x8, P2 ;  /* 0x000000080200780c */ /* 0x000fe20001744270 */
[----:B------:R-:W-:Y:S02]  /*3b20*/  BSSY B1, `(.L_x_93) ;  /* 0x0000005000017945 */ /* 0x000fe40003800000 */
[----:B------:R-:W-:-:S05]  /*3b30*/  FFMA R53, R53, R23, R12 ;  /* 0x0000001735357223 */ /* 0x000fca000000000c */
[----:B------:R0:W-:Y:S05]  /*3b40*/  @P0 STG.E desc[UR50][R4.64+0xe4], R53 ;  /* 0x0000e43504000986 */ /* 0x0001ea000c101932 */
[----:B------:R-:W-:Y:S05]  /*3b50*/  @!P2 BRA `(.L_x_94) ;  /* 0x000000000004a947 */ /* 0x000fea0003800000 */
[----:B------:R0:W5:Y:S02]  /*3b60*/  LDG.E.LTC128B R25, desc[UR50][R8.64+0xe0] ;  /* 0x0000e03208197981 */ /* 0x000164000c1e1920 */
.L_x_94:
[----:B------:R-:W-:Y:S05]  /*3b70*/  BSYNC B1 ;  /* 0x0000000000017941 */ /* 0x000fea0003800000 */
.L_x_93:
        /* <DEDUP_REMOVED lines=8> */
.L_x_96:
[----:B------:R-:W-:Y:S05]  /*3c00*/  BSYNC B1 ;  /* 0x0000000000017941 */ /* 0x000fea0003800000 */
.L_x_95:
        /* <DEDUP_REMOVED lines=8> */
.L_x_98:
[----:B------:R-:W-:Y:S05]  /*3c90*/  BSYNC B1 ;  /* 0x0000000000017941 */ /* 0x000fea0003800000 */
.L_x_97:
[----:B0----5:R-:W-:Y:S01]  /*3ca0*/  FMUL R3, R25, R22 ;  /* 0x0000001619037220 */ /* 0x021fe20000400000 */
[----:B------:R-:W-:Y:S01]  /*3cb0*/  ISETP.GT.AND P1, PT, R2, RZ, P2 ;  /* 0x000000ff0200720c */ /* 0x000fe20001724270 */
[----:B------:R-:W-:Y:S02]  /*3cc0*/  BSSY B1, `(.L_x_99) ;  /* 0x0000005000017945 */ /* 0x000fe40003800000 */
[----:B------:R-:W-:-:S05]  /*3cd0*/  FFMA R3, R56, R23, R3 ;  /* 0x0000001738037223 */ /* 0x000fca0000000003 */
[----:B------:R0:W-:Y:S05]  /*3ce0*/  @P3 STG.E desc[UR50][R4.64+0x100], R3 ;  /* 0x0001000304003986 */ /* 0x0001ea000c101932 */
[----:B------:R-:W-:Y:S05]  /*3cf0*/  @!P1 BRA `(.L_x_100) ;  /* 0x0000000000049947 */ /* 0x000fea0003800000 */
[----:B------:R0:W5:Y:S02]  /*3d00*/  LDG.E.LTC128B R25, desc[UR50][R6.64+0x104] ;  /* 0x0001043206197981 */ /* 0x000164000c1e1920 */
.L_x_100:
[----:B------:R-:W-:Y:S05]  /*3d10*/  BSYNC B1 ;  /* 0x0000000000017941 */ /* 0x000fea0003800000 */
.L_x_99:
[----:B-----5:R-:W-:Y:S01]  /*3d20*/  FMUL R12, R25, R22 ;  /* 0x00000016190c7220 */ /* 0x020fe20000400000 */
[----:B------:R-:W-:Y:S01]  /*3d30*/  ISETP.GT.AND P0, PT, R2, 0x8, P0 ;  /* 0x000000080200780c */ /* 0x000fe20000704270 */
[----:B------:R-:W-:Y:S02]  /*3d40*/  BSSY B1, `(.L_x_101) ;  /* 0x0000005000017945 */ /* 0x000fe40003800000 */
[----:B------:R-:W-:-:S05]  /*3d50*/  FFMA R57, R57, R23, R12 ;  /* 0x0000001739397223 */ /* 0x000fca000000000c */
[----:B------:R0:W-:Y:S05]  /*3d60*/  @P1 STG.E desc[UR50][R4.64+0x104], R57 ;  /* 0x0001043904001986 */ /* 0x0001ea000c101932 */
[----:B------:R-:W-:Y:S05]  /*3d70*/  @!P0 BRA `(.L_x_102) ;  /* 0x0000000000048947 */ /* 0x000fea0003800000 */
[----:B------:R0:W5:Y:S02]  /*3d80*/  LDG.E.LTC128B R25, desc[UR50][R8.64+0x100] ;  /* 0x0001003208197981 */ /* 0x000164000c1e1920 */
.L_x_102:
[----:B------:R-:W-:Y:S05]  /*3d90*/  BSYNC B1 ;  /* 0x0000000000017941 */ /* 0x000fea0003800000 */
.L_x_101:
        /* <DEDUP_REMOVED lines=8> */
.L_x_104:
[----:B------:R-:W-:Y:S05]  /*3e20*/  BSYNC B1 ;  /* 0x0000000000017941 */ /* 0x000fea0003800000 */
.L_x_103:
        /* <DEDUP_REMOVED lines=8> */
.L_x_106:
[----:B------:R-:W-:Y:S05]  /*3eb0*/  BSYNC B1 ;  /* 0x0000000000017941 */ /* 0x000fea0003800000 */
.L_x_105:
[----:B0----5:R-:W-:Y:S01]  /*3ec0*/  FMUL R3, R25, R22 ;  /* 0x0000001619037220 */ /* 0x021fe20000400000 */
[----:B------:R-:W-:Y:S01]  /*3ed0*/  ISETP.GT.AND P2, PT, R2, RZ, P0 ;  /* 0x000000ff0200720c */ /* 0x000fe20000744270 */
[----:B------:R-:W-:Y:S02]  /*3ee0*/  BSSY B1, `(.L_x_107) ;  /* 0x0000005000017945 */ /* 0x000fe40003800000 */
[----:B------:R-:W-:-:S05]  /*3ef0*/  FFMA R3, R60, R23, R3 ;  /* 0x000000173c037223 */ /* 0x000fca0000000003 */
[----:B------:R0:W-:Y:S05]  /*3f00*/  @P3 STG.E desc[UR50][R4.64+0x120], R3 ;  /* 0x0001200304003986 */ /* 0x0001ea000c101932 */
[----:B------:R-:W-:Y:S05]  /*3f10*/  @!P2 BRA `(.L_x_108) ;  /* 0x000000000004a947 */ /* 0x000fea0003800000 */
[----:B------:R0:W5:Y:S02]  /*3f20*/  LDG.E.LTC128B R25, desc[UR50][R6.64+0x124] ;  /* 0x0001243206197981 */ /* 0x000164000c1e1920 */
.L_x_108:
[----:B------:R-:W-:Y:S05]  /*3f30*/  BSYNC B1 ;  /* 0x0000000000017941 */ /* 0x000fea0003800000 */
.L_x_107:
[----:B-----5:R-:W-:Y:S01]  /*3f40*/  FMUL R12, R25, R22 ;  /* 0x00000016190c7220 */ /* 0x020fe20000400000 */
[----:B------:R-:W-:Y:S01]  /*3f50*/  ISETP.GT.AND P1, PT, R2, 0x8, P1 ;  /* 0x000000080200780c */ /* 0x000fe20000f24270 */
[----:B------:R-:W-:Y:S02]  /*3f60*/  BSSY B1, `(.L_x_109) ;  /* 0x0000005000017945 */ /* 0x000fe40003800000 */
[----:B------:R-:W-:-:S05]  /*3f70*/  FFMA R61, R61, R23, R12 ;  /* 0x000000173d3d7223 */ /* 0x000fca000000000c */
[----:B------:R0:W-:Y:S05]  /*3f80*/  @P2 STG.E desc[UR50][R4.64+0x124], R61 ;  /* 0x0001243d04002986 */ /* 0x0001ea000c101932 */
[----:B------:R-:W-:Y:S05]  /*3f90*/  @!P1 BRA `(.L_x_110) ;  /* 0x0000000000049947 */ /* 0x000fea0003800000 */
[----:B------:R0:W5:Y:S02]  /*3fa0*/  LDG.E.LTC128B R25, desc[UR50][R8.64+0x120] ;  /* 0x0001203208197981 */ /* 0x000164000c1e1920 */
.L_x_110:
[----:B------:R-:W-:Y:S05]  /*3fb0*/  BSYNC B1 ;  /* 0x0000000000017941 */ /* 0x000fea0003800000 */
.L_x_109:
        /* <DEDUP_REMOVED lines=8> */
.L_x_112:
[----:B------:R-:W-:Y:S05]  /*4040*/  BSYNC B1 ;  /* 0x0000000000017941 */ /* 0x000fea0003800000 */
.L_x_111:
        /* <DEDUP_REMOVED lines=8> */
.L_x_114:
[----:B------:R-:W-:Y:S05]  /*40d0*/  BSYNC B1 ;  /* 0x0000000000017941 */ /* 0x000fea0003800000 */
.L_x_113:
[----:B0----5:R-:W-:Y:S01]  /*40e0*/  FMUL R3, R25, R22 ;  /* 0x0000001619037220 */ /* 0x021fe20000400000 */
[----:B------:R-:W-:Y:S01]  /*40f0*/  ISETP.GT.AND P0, PT, R2, RZ, P1 ;  /* 0x000000ff0200720c */ /* 0x000fe20000f04270 */
[----:B------:R-:W-:Y:S02]  /*4100*/  BSSY B1, `(.L_x_115) ;  /* 0x0000005000017945 */ /* 0x000fe40003800000 */
[----:B------:R-:W-:-:S05]  /*4110*/  FFMA R3, R64, R23, R3 ;  /* 0x0000001740037223 */ /* 0x000fca0000000003 */
[----:B------:R0:W-:Y:S05]  /*4120*/  @P3 STG.E desc[UR50][R4.64+0x140], R3 ;  /* 0x0001400304003986 */ /* 0x0001ea000c101932 */
[----:B------:R-:W-:Y:S05]  /*4130*/  @!P0 BRA `(.L_x_116) ;  /* 0x0000000000048947 */ /* 0x000fea0003800000 */
[----:B------:R0:W5:Y:S02]  /*4140*/  LDG.E.LTC128B R25, desc[UR50][R6.64+0x144] ;  /* 0x0001443206197981 */ /* 0x000164000c1e1920 */
.L_x_116:
[----:B------:R-:W-:Y:S05]  /*4150*/  BSYNC B1 ;  /* 0x0000000000017941 */ /* 0x000fea0003800000 */
.L_x_115:
[----:B-----5:R-:W-:Y:S01]  /*4160*/  FMUL R12, R25, R22 ;  /* 0x00000016190c7220 */ /* 0x020fe20000400000 */
[----:B------:R-:W-:Y:S01]  /*4170*/  ISETP.GT.AND P2, PT, R2, 0x8, P2 ;  /* 0x000000080200780c */ /* 0x000fe20001744270 */
[----:B------:R-:W-:Y:S02]  /*4180*/  BSSY B1, `(.L_x_117) ;  /* 0x0000005000017945 */ /* 0x000fe40003800000 */
[----:B------:R-:W-:-:S05]  /*4190*/  FFMA R65, R65, R23, R12 ;  /* 0x0000001741417223 */ /* 0x000fca000000000c */
[----:B------:R0:W-:Y:S05]  /*41a0*/  @P0 STG.E desc[UR50][R4.64+0x144], R65 ;  /* 0x0001444104000986 */ /* 0x0001ea000c101932 */
[----:B------:R-:W-:Y:S05]  /*41b0*/  @!P2 BRA `(.L_x_118) ;  /* 0x000000000004a947 */ /* 0x000fea0003800000 */
[----:B------:R0:W5:Y:S02]  /*41c0*/  LDG.E.LTC128B R25, desc[UR50][R8.64+0x140] ;  /* 0x0001403208197981 */ /* 0x000164000c1e1920 */
.L_x_118:
[----:B------:R-:W-:Y:S05]  /*41d0*/  BSYNC B1 ;  /* 0x0000000000017941 */ /* 0x000fea0003800000 */
.L_x_117:
        /* <DEDUP_REMOVED lines=8> */
.L_x_120:
[----:B------:R-:W-:Y:S05]  /*4260*/  BSYNC B1 ;  /* 0x0000000000017941 */ /* 0x000fea0003800000 */
.L_x_119:
        /* <DEDUP_REMOVED lines=8> */
.L_x_122:
[----:B------:R-:W-:Y:S05]  /*42f0*/  BSYNC B1 ;  /* 0x0000000000017941 */ /* 0x000fea0003800000 */
.L_x_121:
[----:B0----5:R-:W-:Y:S01]  /*4300*/  FMUL R3, R25, R22 ;  /* 0x0000001619037220 */ /* 0x021fe20000400000 */
[----:B------:R-:W-:Y:S01]  /*4310*/  ISETP.GT.AND P1, PT, R2, RZ, P2 ;  /* 0x000000ff0200720c */ /* 0x000fe20001724270 */
[----:B------:R-:W-:Y:S02]  /*4320*/  BSSY B1, `(.L_x_123) ;  /* 0x0000005000017945 */ /* 0x000fe40003800000 */
[----:B------:R-:W-:-:S05]  /*4330*/  FFMA R3, R68, R23, R3 ;  /* 0x0000001744037223 */ /* 0x000fca0000000003 */
[----:B------:R0:W-:Y:S05]  /*4340*/  @P3 STG.E desc[UR50][R4.64+0x160], R3 ;  /* 0x0001600304003986 */ /* 0x0001ea000c101932 */
[----:B------:R-:W-:Y:S05]  /*4350*/  @!P1 BRA `(.L_x_124) ;  /* 0x0000000000049947 */ /* 0x000fea0003800000 */
[----:B------:R0:W5:Y:S02]  /*4360*/  LDG.E.LTC128B R25, desc[UR50][R6.64+0x164] ;  /* 0x0001643206197981 */ /* 0x000164000c1e1920 */
.L_x_124:
[----:B------:R-:W-:Y:S05]  /*4370*/  BSYNC B1 ;  /* 0x0000000000017941 */ /* 0x000fea0003800000 */
.L_x_123:
[----:B-----5:R-:W-:Y:S01]  /*4380*/  FMUL R12, R25, R22 ;  /* 0x00000016190c7220 */ /* 0x020fe20000400000 */
[----:B------:R-:W-:Y:S01]  /*4390*/  ISETP.GT.AND P0, PT, R2, 0x8, P0 ;  /* 0x000000080200780c */ /* 0x000fe20000704270 */
[----:B------:R-:W-:Y:S02]  /*43a0*/  BSSY B1, `(.L_x_125) ;  /* 0x0000005000017945 */ /* 0x000fe40003800000 */
[----:B------:R-:W-:-:S05]  /*43b0*/  FFMA R69, R69, R23, R12 ;  /* 0x0000001745457223 */ /* 0x000fca000000000c */
[----:B------:R0:W-:Y:S05]  /*43c0*/  @P1 STG.E desc[UR50][R4.64+0x164], R69 ;  /* 0x0001644504001986 */ /* 0x0001ea000c101932 */
[----:B------:R-:W-:Y:S05]  /*43d0*/  @!P0 BRA `(.L_x_126) ;  /* 0x0000000000048947 */ /* 0x000fea0003800000 */
[----:B------:R0:W5:Y:S02]  /*43e0*/  LDG.E.LTC128B R25, desc[UR50][R8.64+0x160] ;  /* 0x0001603208197981 */ /* 0x000164000c1e1920 */
.L_x_126:
[----:B------:R-:W-:Y:S05]  /*43f0*/  BSYNC B1 ;  /* 0x0000000000017941 */ /* 0x000fea0003800000 */
.L_x_125:
        /* <DEDUP_REMOVED lines=8> */
.L_x_128:
[----:B------:R-:W-:Y:S05]  /*4480*/  BSYNC B1 ;  /* 0x0000000000017941 */ /* 0x000fea0003800000 */
.L_x_127:
        /* <DEDUP_REMOVED lines=8> */
.L_x_130:
[----:B------:R-:W-:Y:S05]  /*4510*/  BSYNC B1 ;  /* 0x0000000000017941 */ /* 0x000fea0003800000 */
.L_x_129:
[----:B0----5:R-:W-:Y:S01]  /*4520*/  FMUL R3, R25, R22 ;  /* 0x0000001619037220 */ /* 0x021fe20000400000 */
[----:B------:R-:W-:Y:S01]  /*4530*/  ISETP.GT.AND P2, PT, R2, RZ, P0 ;  /* 0x000000ff0200720c */ /* 0x000fe20000744270 */
[----:B------:R-:W-:Y:S02]  /*4540*/  BSSY B1, `(.L_x_131) ;  /* 0x0000005000017945 */ /* 0x000fe40003800000 */
[----:B------:R-:W-:-:S05]  /*4550*/  FFMA R3, R72, R23, R3 ;  /* 0x0000001748037223 */ /* 0x000fca0000000003 */
[----:B------:R0:W-:Y:S05]  /*4560*/  @P3 STG.E desc[UR50][R4.64+0x180], R3 ;  /* 0x0001800304003986 */ /* 0x0001ea000c101932 */
[----:B------:R-:W-:Y:S05]  /*4570*/  @!P2 BRA `(.L_x_132) ;  /* 0x000000000004a947 */ /* 0x000fea0003800000 */
[----:B------:R0:W5:Y:S02]  /*4580*/  LDG.E.LTC128B R25, desc[UR50][R6.64+0x184] ;  /* 0x0001843206197981 */ /* 0x000164000c1e1920 */
.L_x_132:
[----:B------:R-:W-:Y:S05]  /*4590*/  BSYNC B1 ;  /* 0x0000000000017941 */ /* 0x000fea0003800000 */
.L_x_131:
[----:B-----5:R-:W-:Y:S01]  /*45a0*/  FMUL R12, R25, R22 ;  /* 0x00000016190c7220 */ /* 0x020fe20000400000 */
[----:B------:R-:W-:Y:S01]  /*45b0*/  ISETP.GT.AND P1, PT, R2, 0x8, P1 ;  /* 0x000000080200780c */ /* 0x000fe20000f24270 */
[----:B------:R-:W-:Y:S02]  /*45c0*/  BSSY B1, `(.L_x_133) ;  /* 0x0000005000017945 */ /* 0x000fe40003800000 */
[----:B------:R-:W-:-:S05]  /*45d0*/  FFMA R73, R73, R23, R12 ;  /* 0x0000001749497223 */ /* 0x000fca000000000c */
[----:B------:R0:W-:Y:S05]  /*45e0*/  @P2 STG.E desc[UR50][R4.64+0x184], R73 ;  /* 0x0001844904002986 */ /* 0x0001ea000c101932 */
[----:B------:R-:W-:Y:S05]  /*45f0*/  @!P1 BRA `(.L_x_134) ;  /* 0x0000000000049947 */ /* 0x000fea0003800000 */
[----:B------:R0:W5:Y:S02]  /*4600*/  LDG.E.LTC128B R25, desc[UR50][R8.64+0x180] ;  /* 0x0001803208197981 */ /* 0x000164000c1e1920 */
.L_x_134:
[----:B------:R-:W-:Y:S05]  /*4610*/  BSYNC B1 ;  /* 0x0000000000017941 */ /* 0x000fea0003800000 */
.L_x_133:
        /* <DEDUP_REMOVED lines=8> */
.L_x_136:
[----:B------:R-:W-:Y:S05]  /*46a0*/  BSYNC B1 ;  /* 0x0000000000017941 */ /* 0x000fea0003800000 */
.L_x_135:
        /* <DEDUP_REMOVED lines=8> */
.L_x_138:
[----:B------:R-:W-:Y:S05]  /*4730*/  BSYNC B1 ;  /* 0x0000000000017941 */ /* 0x000fea0003800000 */
.L_x_137:
[----:B0----5:R-:W-:Y:S01]  /*4740*/  FMUL R3, R25, R22 ;  /* 0x0000001619037220 */ /* 0x021fe20000400000 */
[----:B------:R-:W-:Y:S01]  /*4750*/  ISETP.GT.AND P0, PT, R2, RZ, P1 ;  /* 0x000000ff0200720c */ /* 0x000fe20000f04270 */
[----:B------:R-:W-:Y:S02]  /*4760*/  BSSY B1, `(.L_x_139) ;  /* 0x0000005000017945 */ /* 0x000fe40003800000 */
[----:B------:R-:W-:-:S05]  /*4770*/  FFMA R3, R76, R23, R3 ;  /* 0x000000174c037223 */ /* 0x000fca0000000003 */
[----:B------:R0:W-:Y:S05]  /*4780*/  @P3 STG.E desc[UR50][R4.64+0x1a0], R3 ;  /* 0x0001a00304003986 */ /* 0x0001ea000c101932 */
[----:B------:R-:W-:Y:S05]  /*4790*/  @!P0 BRA `(.L_x_140) ;  /* 0x0000000000048947 */ /* 0x000fea0003800000 */
[----:B------:R0:W5:Y:S02]  /*47a0*/  LDG.E.LTC128B R25, desc[UR50][R6.64+0x1a4] ;  /* 0x0001a43206197981 */ /* 0x000164000c1e1920 */
.L_x_140:
[----:B------:R-:W-:Y:S05]  /*47b0*/  BSYNC B1 ;  /* 0x0000000000017941 */ /* 0x000fea0003800000 */
.L_x_139:
[----:B-----5:R-:W-:Y:S01]  /*47c0*/  FMUL R12, R25, R22 ;  /* 0x00000016190c7220 */ /* 0x020fe20000400000 */
[----:B------:R-:W-:Y:S01]  /*47d0*/  ISETP.GT.AND P2, PT, R2, 0x8, P2 ;  /* 0x000000080200780c */ /* 0x000fe20001744270 */
[----:B------:R-:W-:Y:S02]  /*47e0*/  BSSY B1, `(.L_x_141) ;  /* 0x0000005000017945 */ /* 0x000fe40003800000 */
[----:B------:R-:W-:-:S05]  /*47f0*/  FFMA R77, R77, R23, R12 ;  /* 0x000000174d4d7223 */ /* 0x000fca000000000c */
[----:B------:R0:W-:Y:S05]  /*4800*/  @P0 STG.E desc[UR50][R4.64+0x1a4], R77 ;  /* 0x0001a44d04000986 */ /* 0x0001ea000c101932 */
[----:B------:R-:W-:Y:S05]  /*4810*/  @!P2 BRA `(.L_x_142) ;  /* 0x000000000004a947 */ /* 0x000fea0003800000 */
[----:B------:R0:W5:Y:S02]  /*4820*/  LDG.E.LTC128B R25, desc[UR50][R8.64+0x1a0] ;  /* 0x0001a03208197981 */ /* 0x000164000c1e1920 */
.L_x_142:
[----:B------:R-:W-:Y:S05]  /*4830*/  BSYNC B1 ;  /* 0x0000000000017941 */ /* 0x000fea0003800000 */
.L_x_141:
        /* <DEDUP_REMOVED lines=8> */
.L_x_144:
[----:B------:R-:W-:Y:S05]  /*48c0*/  BSYNC B1 ;  /* 0x0000000000017941 */ /* 0x000fea0003800000 */
.L_x_143:
        /* <DEDUP_REMOVED lines=8> */
.L_x_146:
[----:B------:R-:W-:Y:S05]  /*4950*/  BSYNC B1 ;  /* 0x0000000000017941 */ /* 0x000fea0003800000 */
.L_x_145:
[----:B0----5:R-:W-:Y:S01]  /*4960*/  FMUL R3, R25, R22 ;  /* 0x0000001619037220 */ /* 0x021fe20000400000 */
[----:B------:R-:W-:Y:S01]  /*4970*/  ISETP.GT.AND P1, PT, R2, RZ, P2 ;  /* 0x000000ff0200720c */ /* 0x000fe20001724270 */
[----:B------:R-:W-:Y:S02]  /*4980*/  BSSY B1, `(.L_x_147) ;  /* 0x0000005000017945 */ /* 0x000fe40003800000 */
[----:B------:R-:W-:-:S05]  /*4990*/  FFMA R3, R80, R23, R3 ;  /* 0x0000001750037223 */ /* 0x000fca0000000003 */
[----:B------:R0:W-:Y:S05]  /*49a0*/  @P3 STG.E desc[UR50][R4.64+0x1c0], R3 ;  /* 0x0001c00304003986 */ /* 0x0001ea000c101932 */
[----:B------:R-:W-:Y:S05]  /*49b0*/  @!P1 BRA `(.L_x_148) ;  /* 0x0000000000049947 */ /* 0x000fea0003800000 */
[----:B------:R0:W5:Y:S02]  /*49c0*/  LDG.E.LTC128B R25, desc[UR50][R6.64+0x1c4] ;  /* 0x0001c43206197981 */ /* 0x000164000c1e1920 */
.L_x_148:
[----:B------:R-:W-:Y:S05]  /*49d0*/  BSYNC B1 ;  /* 0x0000000000017941 */ /* 0x000fea0003800000 */
.L_x_147:
[----:B-----5:R-:W-:Y:S01]  /*49e0*/  FMUL R12, R25, R22 ;  /* 0x00000016190c7220 */ /* 0x020fe20000400000 */
[----:B------:R-:W-:Y:S01]  /*49f0*/  ISETP.GT.AND P0, PT, R2, 0x8, P0 ;  /* 0x000000080200780c */ /* 0x000fe20000704270 */
[----:B------:R-:W-:Y:S02]  /*4a00*/  BSSY B1, `(.L_x_149) ;  /* 0x0000005000017945 */ /* 0x000fe40003800000 */
[----:B------:R-:W-:-:S05]  /*4a10*/  FFMA R81, R81, R23, R12 ;  /* 0x0000001751517223 */ /* 0x000fca000000000c */
[----:B------:R0:W-:Y:S05]  /*4a20*/  @P1 STG.E desc[UR50][R4.64+0x1c4], R81 ;  /* 0x0001c45104001986 */ /* 0x0001ea000c101932 */
[----:B------:R-:W-:Y:S05]  /*4a30*/  @!P0 BRA `(.L_x_150) ;  /* 0x0000000000048947 */ /* 0x000fea0003800000 */
[----:B------:R0:W5:Y:S02]  /*4a40*/  LDG.E.LTC128B R25, desc[UR50][R8.64+0x1c0] ;  /* 0x0001c03208197981 */ /* 0x000164000c1e1920 */
.L_x_150:
[----:B------:R-:W-:Y:S05]  /*4a50*/  BSYNC B1 ;  /* 0x0000000000017941 */ /* 0x000fea0003800000 */
.L_x_149:
        /* <DEDUP_REMOVED lines=8> */
.L_x_152:
[----:B------:R-:W-:Y:S05]  /*4ae0*/  BSYNC B1 ;  /* 0x0000000000017941 */ /* 0x000fea0003800000 */
.L_x_151:
        /* <DEDUP_REMOVED lines=8> */
.L_x_154:
[----:B------:R-:W-:Y:S05]  /*4b70*/  BSYNC B1 ;  /* 0x0000000000017941 */ /* 0x000fea0003800000 */
.L_x_153:
[----:B0----5:R-:W-:Y:S01]  /*4b80*/  FMUL R3, R25, R22 ;  /* 0x0000001619037220 */ /* 0x021fe20000400000 */
[----:B------:R-:W-:Y:S01]  /*4b90*/  ISETP.GT.AND P2, PT, R2, RZ, P0 ;  /* 0x000000ff0200720c */ /* 0x000fe20000744270 */
[----:B------:R-:W-:Y:S02]  /*4ba0*/  BSSY B1, `(.L_x_155) ;  /* 0x0000005000017945 */ /* 0x000fe40003800000 */
[----:B------:R-:W-:-:S05]  /*4bb0*/  FFMA R3, R84, R23, R3 ;  /* 0x0000001754037223 */ /* 0x000fca0000000003 */
[----:B------:R0:W-:Y:S05]  /*4bc0*/  @P3 STG.E desc[UR50][R4.64+0x1e0], R3 ;  /* 0x0001e00304003986 */ /* 0x0001ea000c101932 */
[----:B------:R-:W-:Y:S05]  /*4bd0*/  @!P2 BRA `(.L_x_156) ;  /* 0x000000000004a947 */ /* 0x000fea0003800000 */
[----:B------:R0:W5:Y:S02]  /*4be0*/  LDG.E.LTC128B R25, desc[UR50][R6.64+0x1e4] ;  /* 0x0001e43206197981 */ /* 0x000164000c1e1920 */
.L_x_156:
[----:B------:R-:W-:Y:S05]  /*4bf0*/  BSYNC B1 ;  /* 0x0000000000017941 */ /* 0x000fea0003800000 */
.L_x_155:
[----:B-----5:R-:W-:Y:S01]  /*4c00*/  FMUL R12, R25, R22 ;  /* 0x00000016190c7220 */ /* 0x020fe20000400000 */
[----:B------:R-:W-:Y:S01]  /*4c10*/  ISETP.GT.AND P1, PT, R2, 0x8, P1 ;  /* 0x000000080200780c */ /* 0x000fe20000f24270 */
[----:B------:R-:W-:Y:S02]  /*4c20*/  BSSY B1, `(.L_x_157) ;  /* 0x0000005000017945 */ /* 0x000fe40003800000 */
[----:B------:R-:W-:-:S05]  /*4c30*/  FFMA R85, R85, R23, R12 ;  /* 0x0000001755557223 */ /* 0x000fca000000000c */
[----:B------:R0:W-:Y:S05]  /*4c40*/  @P2 STG.E desc[UR50][R4.64+0x1e4], R85 ;  /* 0x0001e45504002986 */ /* 0x0001ea000c101932 */
[----:B------:R-:W-:Y:S05]  /*4c50*/  @!P1 BRA `(.L_x_158) ;  /* 0x0000000000049947 */ /* 0x000fea0003800000 */
[----:B------:R0:W5:Y:S02]  /*4c60*/  LDG.E.LTC128B R25, desc[UR50][R8.64+0x1e0] ;  /* 0x0001e03208197981 */ /* 0x000164000c1e1920 */
.L_x_158:
[----:B------:R-:W-:Y:S05]  /*4c70*/  BSYNC B1 ;  /* 0x0000000000017941 */ /* 0x000fea0003800000 */
.L_x_157:
        /* <DEDUP_REMOVED lines=8> */
.L_x_160:
[----:B------:R-:W-:Y:S05]  /*4d00*/  BSYNC B1 ;  /* 0x0000000000017941 */ /* 0x000fea0003800000 */
.L_x_159:
        /* <DEDUP_REMOVED lines=8> */
.L_x_162:
[----:B------:R-:W-:Y:S05]  /*4d90*/  BSYNC B1 ;  /* 0x0000000000017941 */ /* 0x000fea0003800000 */
.L_x_161:
[----:B0----5:R-:W-:Y:S01]  /*4da0*/  FMUL R3, R25, R22 ;  /* 0x0000001619037220 */ /* 0x021fe20000400000 */
[----:B------:R-:W-:Y:S01]  /*4db0*/  ISETP.GT.AND P0, PT, R2, RZ, P1 ;  /* 0x000000ff0200720c */ /* 0x000fe20000f04270 */
[----:B------:R-:W-:Y:S02]  /*4dc0*/  BSSY B1, `(.L_x_163) ;  /* 0x0000005000017945 */ /* 0x000fe40003800000 */
[----:B------:R-:W-:-:S05]  /*4dd0*/  FFMA R3, R88, R23, R3 ;  /* 0x0000001758037223 */ /* 0x000fca0000000003 */
[----:B------:R0:W-:Y:S05]  /*4de0*/  @P3 STG.E desc[UR50][R4.64+0x200], R3 ;  /* 0x0002000304003986 */ /* 0x0001ea000c101932 */
[----:B------:R-:W-:Y:S05]  /*4df0*/  @!P0 BRA `(.L_x_164) ;  /* 0x0000000000048947 */ /* 0x000fea0003800000 */
[----:B------:R0:W5:Y:S02]  /*4e00*/  LDG.E.LTC128B R25, desc[UR50][R6.64+0x204] ;  /* 0x0002043206197981 */ /* 0x000164000c1e1920 */
.L_x_164:
[----:B------:R-:W-:Y:S05]  /*4e10*/  BSYNC B1 ;  /* 0x0000000000017941 */ /* 0x000fea0003800000 */
.L_x_163:
[----:B-----5:R-:W-:Y:S01]  /*4e20*/  FMUL R12, R25, R22 ;  /* 0x00000016190c7220 */ /* 0x020fe20000400000 */
[----:B------:R-:W-:Y:S01]  /*4e30*/  ISETP.GT.AND P2, PT, R2, 0x8, P2 ;  /* 0x000000080200780c */ /* 0x000fe20001744270 */
[----:B------:R-:W-:Y:S02]  /*4e40*/  BSSY B1, `(.L_x_165) ;  /* 0x0000005000017945 */ /* 0x000fe40003800000 */
[----:B------:R-:W-:-:S05]  /*4e50*/  FFMA R89, R89, R23, R12 ;  /* 0x0000001759597223 */ /* 0x000fca000000000c */
[----:B------:R0:W-:Y:S05]  /*4e60*/  @P0 STG.E desc[UR50][R4.64+0x204], R89 ;  /* 0x0002045904000986 */ /* 0x0001ea000c101932 */
[----:B------:R-:W-:Y:S05]  /*4e70*/  @!P2 BRA `(.L_x_166) ;  /* 0x000000000004a947 */ /* 0x000fea0003800000 */
[----:B------:R0:W5:Y:S02]  /*4e80*/  LDG.E.LTC128B R25, desc[UR50][R8.64+0x200] ;  /* 0x0002003208197981 */ /* 0x000164000c1e1920 */
.L_x_166:
[----:B------:R-:W-:Y:S05]  /*4e90*/  BSYNC B1 ;  /* 0x0000000000017941 */ /* 0x000fea0003800000 */
.L_x_165:
        /* <DEDUP_REMOVED lines=8> */
.L_x_168:
[----:B------:R-:W-:Y:S05]  /*4f20*/  BSYNC B1 ;  /* 0x0000000000017941 */ /* 0x000fea0003800000 */
.L_x_167:
        /* <DEDUP_REMOVED lines=8> */
.L_x_170:
[----:B------:R-:W-:Y:S05]  /*4fb0*/  BSYNC B1 ;  /* 0x0000000000017941 */ /* 0x000fea0003800000 */
.L_x_169:
[----:B0----5:R-:W-:Y:S01]  /*4fc0*/  FMUL R3, R25, R22 ;  /* 0x0000001619037220 */ /* 0x021fe20000400000 */
[----:B------:R-:W-:Y:S01]  /*4fd0*/  ISETP.GT.AND P1, PT, R2, RZ, P2 ;  /* 0x000000ff0200720c */ /* 0x000fe20001724270 */
[----:B------:R-:W-:Y:S02]  /*4fe0*/  BSSY B1, `(.L_x_171) ;  /* 0x0000005000017945 */ /* 0x000fe40003800000 */
[----:B------:R-:W-:-:S05]  /*4ff0*/  FFMA R3, R92, R23, R3 ;  /* 0x000000175c037223 */ /* 0x000fca0000000003 */
[----:B------:R0:W-:Y:S05]  /*5000*/  @P3 STG.E desc[UR50][R4.64+0x220], R3 ;  /* 0x0002200304003986 */ /* 0x0001ea000c101932 */
[----:B------:R-:W-:Y:S05]  /*5010*/  @!P1 BRA `(.L_x_172) ;  /* 0x0000000000049947 */ /* 0x000fea0003800000 */
[----:B------:R0:W5:Y:S02]  /*5020*/  LDG.E.LTC128B R25, desc[UR50][R6.64+0x224] ;  /* 0x0002243206197981 */ /* 0x000164000c1e1920 */
.L_x_172:
[----:B------:R-:W-:Y:S05]  /*5030*/  BSYNC B1 ;  /* 0x0000000000017941 */ /* 0x000fea0003800000 */
.L_x_171:
[----:B-----5:R-:W-:Y:S01]  /*5040*/  FMUL R12, R25, R22 ;  /* 0x00000016190c7220 */ /* 0x020fe20000400000 */
[----:B------:R-:W-:Y:S01]  /*5050*/  ISETP.GT.AND P0, PT, R2, 0x8, P0 ;  /* 0x000000080200780c */ /* 0x000fe20000704270 */
[----:B------:R-:W-:Y:S02]  /*5060*/  BSSY B1, `(.L_x_173) ;  /* 0x0000005000017945 */ /* 0x000fe40003800000 */
[----:B------:R-:W-:-:S05]  /*5070*/  FFMA R93, R93, R23, R12 ;  /* 0x000000175d5d7223 */ /* 0x000fca000000000c */
[----:B------:R0:W-:Y:S05]  /*5080*/  @P1 STG.E desc[UR50][R4.64+0x224], R93 ;  /* 0x0002245d04001986 */ /* 0x0001ea000c101932 */
[----:B------:R-:W-:Y:S05]  /*5090*/  @!P0 BRA `(.L_x_174) ;  /* 0x0000000000048947 */ /* 0x000fea0003800000 */
[----:B------:R0:W5:Y:S02]  /*50a0*/  LDG.E.LTC128B R25, desc[UR50][R8.64+0x220] ;  /* 0x0002203208197981 */ /* 0x000164000c1e1920 */
.L_x_174:
[----:B------:R-:W-:Y:S05]  /*50b0*/  BSYNC B1 ;  /* 0x0000000000017941 */ /* 0x000fea0003800000 */
.L_x_173:
        /* <DEDUP_REMOVED lines=8> */
.L_x_176:
[----:B------:R-:W-:Y:S05]  /*5140*/  BSYNC B1 ;  /* 0x0000000000017941 */ /* 0x000fea0003800000 */
.L_x_175:
        /* <DEDUP_REMOVED lines=8> */
.L_x_178:
[----:B------:R-:W-:Y:S05]  /*51d0*/  BSYNC B1 ;  /* 0x0000000000017941 */ /* 0x000fea0003800000 */
.L_x_177:
[----:B0----5:R-:W-:Y:S01]  /*51e0*/  FMUL R3, R25, R22 ;  /* 0x0000001619037220 */ /* 0x021fe20000400000 */
[----:B------:R-:W-:Y:S01]  /*51f0*/  ISETP.GT.AND P2, PT, R2, RZ, P0 ;  /* 0x000000ff0200720c */ /* 0x000fe20000744270 */
[----:B------:R-:W-:Y:S02]  /*5200*/  BSSY B1, `(.L_x_179) ;  /* 0x0000005000017945 */ /* 0x000fe40003800000 */
[----:B------:R-:W-:-:S05]  /*5210*/  FFMA R3, R96, R23, R3 ;  /* 0x0000001760037223 */ /* 0x000fca0000000003 */
[----:B------:R0:W-:Y:S05]  /*5220*/  @P3 STG.E desc[UR50][R4.64+0x240], R3 ;  /* 0x0002400304003986 */ /* 0x0001ea000c101932 */
[----:B------:R-:W-:Y:S05]  /*5230*/  @!P2 BRA `(.L_x_180) ;  /* 0x000000000004a947 */ /* 0x000fea0003800000 */
[----:B------:R0:W5:Y:S02]  /*5240*/  LDG.E.LTC128B R25, desc[UR50][R6.64+0x244] ;  /* 0x0002443206197981 */ /* 0x000164000c1e1920 */
.L_x_180:
[----:B------:R-:W-:Y:S05]  /*5250*/  BSYNC B1 ;  /* 0x0000000000017941 */ /* 0x000fea0003800000 */
.L_x_179:
[----:B-----5:R-:W-:Y:S01]  /*5260*/  FMUL R12, R25, R22 ;  /* 0x00000016190c7220 */ /* 0x020fe20000400000 */
[----:B------:R-:W-:Y:S01]  /*5270*/  ISETP.GT.AND P1, PT, R2, 0x8, P1 ;  /* 0x000000080200780c */ /* 0x000fe20000f24270 */
[----:B------:R-:W-:Y:S02]  /*5280*/  BSSY B1, `(.L_x_181) ;  /* 0x0000005000017945 */ /* 0x000fe40003800000 */
[----:B------:R-:W-:-:S05]  /*5290*/  FFMA R97, R97, R23, R12 ;  /* 0x0000001761617223 */ /* 0x000fca000000000c */
[----:B------:R0:W-:Y:S05]  /*52a0*/  @P2 STG.E desc[UR50][R4.64+0x244], R97 ;  /* 0x0002446104002986 */ /* 0x0001ea000c101932 */
[----:B------:R-:W-:Y:S05]  /*52b0*/  @!P1 BRA `(.L_x_182) ;  /* 0x0000000000049947 */ /* 0x000fea0003800000 */
[----:B------:R0:W5:Y:S02]  /*52c0*/  LDG.E.LTC128B R25, desc[UR50][R8.64+0x240] ;  /* 0x0002403208197981 */ /* 0x000164000c1e1920 */
.L_x_182:
[----:B------:R-:W-:Y:S05]  /*52d0*/  BSYNC B1 ;  /* 0x0000000000017941 */ /* 0x000fea0003800000 */
.L_x_181:
        /* <DEDUP_REMOVED lines=8> */
.L_x_184:
[----:B------:R-:W-:Y:S05]  /*5360*/  BSYNC B1 ;  /* 0x0000000000017941 */ /* 0x000fea0003800000 */
.L_x_183:
        /* <DEDUP_REMOVED lines=8> */
.L_x_186:
[----:B------:R-:W-:Y:S05]  /*53f0*/  BSYNC B1 ;  /* 0x0000000000017941 */ /* 0x000fea0003800000 */
.L_x_185:
[----:B0----5:R-:W-:Y:S01]  /*5400*/  FMUL R3, R25, R22 ;  /* 0x0000001619037220 */ /* 0x021fe20000400000 */
[----:B------:R-:W-:Y:S01]  /*5410*/  ISETP.GT.AND P0, PT, R2, RZ, P1 ;  /* 0x000000ff0200720c */ /* 0x000fe20000f04270 */
[----:B------:R-:W-:Y:S02]  /*5420*/  BSSY B1, `(.L_x_187) ;  /* 0x0000005000017945 */ /* 0x000fe40003800000 */
[----:B------:R-:W-:-:S05]  /*5430*/  FFMA R3, R100, R23, R3 ;  /* 0x0000001764037223 */ /* 0x000fca0000000003 */
[----:B------:R0:W-:Y:S05]  /*5440*/  @P3 STG.E desc[UR50][R4.64+0x260], R3 ;  /* 0x0002600304003986 */ /* 0x0001ea000c101932 */
[----:B------:R-:W-:Y:S05]  /*5450*/  @!P0 BRA `(.L_x_188) ;  /* 0x0000000000048947 */ /* 0x000fea0003800000 */
[----:B------:R0:W5:Y:S02]  /*5460*/  LDG.E.LTC128B R25, desc[UR50][R6.64+0x264] ;  /* 0x0002643206197981 */ /* 0x000164000c1e1920 */
.L_x_188:
[----:B------:R-:W-:Y:S05]  /*5470*/  BSYNC B1 ;  /* 0x0000000000017941 */ /* 0x000fea0003800000 */
.L_x_187:
[----:B-----5:R-:W-:Y:S01]  /*5480*/  FMUL R12, R25, R22 ;  /* 0x00000016190c7220 */ /* 0x020fe20000400000 */
[----:B------:R-:W-:Y:S01]  /*5490*/  ISETP.GT.AND P2, PT, R2, 0x8, P2 ;  /* 0x000000080200780c */ /* 0x000fe20001744270 */
[----:B------:R-:W-:Y:S02]  /*54a0*/  BSSY B1, `(.L_x_189) ;  /* 0x0000005000017945 */ /* 0x000fe40003800000 */
[----:B------:R-:W-:-:S05]  /*54b0*/  FFMA R101, R101, R23, R12 ;  /* 0x0000001765657223 */ /* 0x000fca000000000c */
[----:B------:R0:W-:Y:S05]  /*54c0*/  @P0 STG.E desc[UR50][R4.64+0x264], R101 ;  /* 0x0002646504000986 */ /* 0x0001ea000c101932 */
[----:B------:R-:W-:Y:S05]  /*54d0*/  @!P2 BRA `(.L_x_190) ;  /* 0x000000000004a947 */ /* 0x000fea0003800000 */
[----:B------:R0:W5:Y:S02]  /*54e0*/  LDG.E.LTC128B R25, desc[UR50][R8.64+0x260] ;  /* 0x0002603208197981 */ /* 0x000164000c1e1920 */
.L_x_190:
[----:B------:R-:W-:Y:S05]  /*54f0*/  BSYNC B1 ;  /* 0x0000000000017941 */ /* 0x000fea0003800000 */
.L_x_189:
        /* <DEDUP_REMOVED lines=8> */
.L_x_192:
[----:B------:R-:W-:Y:S05]  /*5580*/  BSYNC B1 ;  /* 0x0000000000017941 */ /* 0x000fea0003800000 */
.L_x_191:
        /* <DEDUP_REMOVED lines=8> */
.L_x_194:
[----:B------:R-:W-:Y:S05]  /*5610*/  BSYNC B1 ;  /* 0x0000000000017941 */ /* 0x000fea0003800000 */
.L_x_193:
[----:B0----5:R-:W-:Y:S01]  /*5620*/  FMUL R3, R25, R22 ;  /* 0x0000001619037220 */ /* 0x021fe20000400000 */
[----:B------:R-:W-:Y:S01]  /*5630*/  ISETP.GT.AND P1, PT, R2, RZ, P2 ;  /* 0x000000ff0200720c */ /* 0x000fe20001724270 */
[----:B------:R-:W-:Y:S02]  /*5640*/  BSSY B1, `(.L_x_195) ;  /* 0x0000005000017945 */ /* 0x000fe40003800000 */
[----:B------:R-:W-:-:S05]  /*5650*/  FFMA R3, R104, R23, R3 ;  /* 0x0000001768037223 */ /* 0x000fca0000000003 */
[----:B------:R0:W-:Y:S05]  /*5660*/  @P3 STG.E desc[UR50][R4.64+0x280], R3 ;  /* 0x0002800304003986 */ /* 0x0001ea000c101932 */
[----:B------:R-:W-:Y:S05]  /*5670*/  @!P1 BRA `(.L_x_196) ;  /* 0x0000000000049947 */ /* 0x000fea0003800000 */
[----:B------:R0:W5:Y:S02]  /*5680*/  LDG.E.LTC128B R25, desc[UR50][R6.64+0x284] ;  /* 0x0002843206197981 */ /* 0x000164000c1e1920 */
.L_x_196:
[----:B------:R-:W-:Y:S05]  /*5690*/  BSYNC B1 ;  /* 0x0000000000017941 */ /* 0x000fea0003800000 */
.L_x_195:
[----:B-----5:R-:W-:Y:S01]  /*56a0*/  FMUL R12, R25, R22 ;  /* 0x00000016190c7220 */ /* 0x020fe20000400000 */
[----:B------:R-:W-:Y:S01]  /*56b0*/  ISETP.GT.AND P0, PT, R2, 0x8, P0 ;  /* 0x000000080200780c */ /* 0x000fe20000704270 */
[----:B------:R-:W-:Y:S02]  /*56c0*/  BSSY B1, `(.L_x_197) ;  /* 0x0000005000017945 */ /* 0x000fe40003800000 */
[----:B------:R-:W-:-:S05]  /*56d0*/  FFMA R105, R105, R23, R12 ;  /* 0x0000001769697223 */ /* 0x000fca000000000c */
[----:B------:R0:W-:Y:S05]  /*56e0*/  @P1 STG.E desc[UR50][R4.64+0x284], R105 ;  /* 0x0002846904001986 */ /* 0x0001ea000c101932 */
[----:B------:R-:W-:Y:S05]  /*56f0*/  @!P0 BRA `(.L_x_198) ;  /* 0x0000000000048947 */ /* 0x000fea0003800000 */
[----:B------:R0:W5:Y:S02]  /*5700*/  LDG.E.LTC128B R25, desc[UR50][R8.64+0x280] ;  /* 0x0002803208197981 */ /* 0x000164000c1e1920 */
.L_x_198:
[----:B------:R-:W-:Y:S05]  /*5710*/  BSYNC B1 ;  /* 0x0000000000017941 */ /* 0x000fea0003800000 */
.L_x_197:
        /* <DEDUP_REMOVED lines=8> */
.L_x_200:
[----:B------:R-:W-:Y:S05]  /*57a0*/  BSYNC B1 ;  /* 0x0000000000017941 */ /* 0x000fea0003800000 */
.L_x_199:
        /* <DEDUP_REMOVED lines=8> */
.L_x_202:
[----:B------:R-:W-:Y:S05]  /*5830*/  BSYNC B1 ;  /* 0x0000000000017941 */ /* 0x000fea0003800000 */
.L_x_201:
[----:B0----5:R-:W-:Y:S01]  /*5840*/  FMUL R3, R25, R22 ;  /* 0x0000001619037220 */ /* 0x021fe20000400000 */
[----:B------:R-:W-:Y:S01]  /*5850*/  ISETP.GT.AND P2, PT, R2, RZ, P0 ;  /* 0x000000ff0200720c */ /* 0x000fe20000744270 */
[----:B------:R-:W-:Y:S02]  /*5860*/  BSSY B1, `(.L_x_203) ;  /* 0x0000005000017945 */ /* 0x000fe40003800000 */
[----:B------:R-:W-:-:S05]  /*5870*/  FFMA R3, R108, R23, R3 ;  /* 0x000000176c037223 */ /* 0x000fca0000000003 */
[----:B------:R0:W-:Y:S05]  /*5880*/  @P3 STG.E desc[UR50][R4.64+0x2a0], R3 ;  /* 0x0002a00304003986 */ /* 0x0001ea000c101932 */
[----:B------:R-:W-:Y:S05]  /*5890*/  @!P2 BRA `(.L_x_204) ;  /* 0x000000000004a947 */ /* 0x000fea0003800000 */
[----:B------:R0:W5:Y:S02]  /*58a0*/  LDG.E.LTC128B R25, desc[UR50][R6.64+0x2a4] ;  /* 0x0002a43206197981 */ /* 0x000164000c1e1920 */
.L_x_204:
[----:B------:R-:W-:Y:S05]  /*58b0*/  BSYNC B1 ;  /* 0x0000000000017941 */ /* 0x000fea0003800000 */
.L_x_203:
[----:B-----5:R-:W-:Y:S01]  /*58c0*/  FMUL R12, R25, R22 ;  /* 0x00000016190c7220 */ /* 0x020fe20000400000 */
[----:B------:R-:W-:Y:S01]  /*58d0*/  ISETP.GT.AND P1, PT, R2, 0x8, P1 ;  /* 0x000000080200780c */ /* 0x000fe20000f24270 */
[----:B------:R-:W-:Y:S02]  /*58e0*/  BSSY B1, `(.L_x_205) ;  /* 0x0000005000017945 */ /* 0x000fe40003800000 */
[----:B------:R-:W-:-:S05]  /*58f0*/  FFMA R109, R109, R23, R12 ;  /* 0x000000176d6d7223 */ /* 0x000fca000000000c */
[----:B------:R0:W-:Y:S05]  /*5900*/  @P2 STG.E desc[UR50][R4.64+0x2a4], R109 ;  /* 0x0002a46d04002986 */ /* 0x0001ea000c101932 */
[----:B------:R-:W-:Y:S05]  /*5910*/  @!P1 BRA `(.L_x_206) ;  /* 0x0000000000049947 */ /* 0x000fea0003800000 */
[----:B------:R0:W5:Y:S02]  /*5920*/  LDG.E.LTC128B R25, desc[UR50][R8.64+0x2a0] ;  /* 0x0002a03208197981 */ /* 0x000164000c1e1920 */
.L_x_206:
[----:B------:R-:W-:Y:S05]  /*5930*/  BSYNC B1 ;  /* 0x0000000000017941 */ /* 0x000fea0003800000 */
.L_x_205:
        /* <DEDUP_REMOVED lines=8> */
.L_x_208:
[----:B------:R-:W-:Y:S05]  /*59c0*/  BSYNC B1 ;  /* 0x0000000000017941 */ /* 0x000fea0003800000 */
.L_x_207:
        /* <DEDUP_REMOVED lines=8> */
.L_x_210:
[----:B------:R-:W-:Y:S05]  /*5a50*/  BSYNC B1 ;  /* 0x0000000000017941 */ /* 0x000fea0003800000 */
.L_x_209:
[----:B0----5:R-:W-:Y:S01]  /*5a60*/  FMUL R3, R25, R22 ;  /* 0x0000001619037220 */ /* 0x021fe20000400000 */
[----:B------:R-:W-:Y:S01]  /*5a70*/  ISETP.GT.AND P0, PT, R2, RZ, P1 ;  /* 0x000000ff0200720c */ /* 0x000fe20000f04270 */
[----:B------:R-:W-:Y:S02]  /*5a80*/  BSSY B1, `(.L_x_211) ;  /* 0x0000005000017945 */ /* 0x000fe40003800000 */
[----:B------:R-:W-:-:S05]  /*5a90*/  FFMA R3, R112, R23, R3 ;  /* 0x0000001770037223 */ /* 0x000fca0000000003 */
[----:B------:R0:W-:Y:S05]  /*5aa0*/  @P3 STG.E desc[UR50][R4.64+0x2c0], R3 ;  /* 0x0002c00304003986 */ /* 0x0001ea000c101932 */
[----:B------:R-:W-:Y:S05]  /*5ab0*/  @!P0 BRA `(.L_x_212) ;  /* 0x0000000000048947 */ /* 0x000fea0003800000 */
[----:B------:R0:W5:Y:S02]  /*5ac0*/  LDG.E.LTC128B R25, desc[UR50][R6.64+0x2c4] ;  /* 0x0002c43206197981 */ /* 0x000164000c1e1920 */
.L_x_212:
[----:B------:R-:W-:Y:S05]  /*5ad0*/  BSYNC B1 ;  /* 0x0000000000017941 */ /* 0x000fea0003800000 */
.L_x_211:
[----:B-----5:R-:W-:Y:S01]  /*5ae0*/  FMUL R12, R25, R22 ;  /* 0x00000016190c7220 */ /* 0x020fe20000400000 */
[----:B------:R-:W-:Y:S01]  /*5af0*/  ISETP.GT.AND P2, PT, R2, 0x8, P2 ;  /* 0x000000080200780c */ /* 0x000fe20001744270 */
[----:B------:R-:W-:Y:S02]  /*5b00*/  BSSY B1, `(.L_x_213) ;  /* 0x0000005000017945 */ /* 0x000fe40003800000 */
[----:B------:R-:W-:-:S05]  /*5b10*/  FFMA R113, R113, R23, R12 ;  /* 0x0000001771717223 */ /* 0x000fca000000000c */
[----:B------:R0:W-:Y:S05]  /*5b20*/  @P0 STG.E desc[UR50][R4.64+0x2c4], R113 ;  /* 0x0002c47104000986 */ /* 0x0001ea000c101932 */
[----:B------:R-:W-:Y:S05]  /*5b30*/  @!P2 BRA `(.L_x_214) ;  /* 0x000000000004a947 */ /* 0x000fea0003800000 */
[----:B------:R0:W5:Y:S02]  /*5b40*/  LDG.E.LTC128B R25, desc[UR50][R8.64+0x2c0] ;  /* 0x0002c03208197981 */ /* 0x000164000c1e1920 */
.L_x_214:
[----:B------:R-:W-:Y:S05]  /*5b50*/  BSYNC B1 ;  /* 0x0000000000017941 */ /* 0x000fea0003800000 */
.L_x_213:
        /* <DEDUP_REMOVED lines=8> */
.L_x_216:
[----:B------:R-:W-:Y:S05]  /*5be0*/  BSYNC B1 ;  /* 0x0000000000017941 */ /* 0x000fea0003800000 */
.L_x_215:
        /* <DEDUP_REMOVED lines=8> */
.L_x_218:
[----:B------:R-:W-:Y:S05]  /*5c70*/  BSYNC B1 ;  /* 0x0000000000017941 */ /* 0x000fea0003800000 */
.L_x_217:
[----:B0----5:R-:W-:Y:S01]  /*5c80*/  FMUL R3, R25, R22 ;  /* 0x0000001619037220 */ /* 0x021fe20000400000 */
[----:B------:R-:W-:Y:S01]  /*5c90*/  ISETP.GT.AND P1, PT, R2, RZ, P2 ;  /* 0x000000ff0200720c */ /* 0x000fe20001724270 */
[----:B------:R-:W-:Y:S02]  /*5ca0*/  BSSY B1, `(.L_x_219) ;  /* 0x0000005000017945 */ /* 0x000fe40003800000 */
[----:B------:R-:W-:-:S05]  /*5cb0*/  FFMA R3, R116, R23, R3 ;  /* 0x0000001774037223 */ /* 0x000fca0000000003 */
[----:B------:R0:W-:Y:S05]  /*5cc0*/  @P3 STG.E desc[UR50][R4.64+0x2e0], R3 ;  /* 0x0002e00304003986 */ /* 0x0001ea000c101932 */
[----:B------:R-:W-:Y:S05]  /*5cd0*/  @!P1 BRA `(.L_x_220) ;  /* 0x0000000000049947 */ /* 0x000fea0003800000 */
[----:B------:R0:W5:Y:S02]  /*5ce0*/  LDG.E.LTC128B R25, desc[UR50][R6.64+0x2e4] ;  /* 0x0002e43206197981 */ /* 0x000164000c1e1920 */
.L_x_220:
[----:B------:R-:W-:Y:S05]  /*5cf0*/  BSYNC B1 ;  /* 0x0000000000017941 */ /* 0x000fea0003800000 */
.L_x_219:
[----:B-----5:R-:W-:Y:S01]  /*5d00*/  FMUL R12, R25, R22 ;  /* 0x00000016190c7220 */ /* 0x020fe20000400000 */
[----:B------:R-:W-:Y:S01]  /*5d10*/  ISETP.GT.AND P0, PT, R2, 0x8, P0 ;  /* 0x000000080200780c */ /* 0x000fe20000704270 */
[----:B------:R-:W-:Y:S02]  /*5d20*/  BSSY B1, `(.L_x_221) ;  /* 0x0000005000017945 */ /* 0x000fe40003800000 */
[----:B------:R-:W-:-:S05]  /*5d30*/  FFMA R117, R117, R23, R12 ;  /* 0x0000001775757223 */ /* 0x000fca000000000c */
[----:B------:R0:W-:Y:S05]  /*5d40*/  @P1 STG.E desc[UR50][R4.64+0x2e4], R117 ;  /* 0x0002e47504001986 */ /* 0x0001ea000c101932 */
[----:B------:R-:W-:Y:S05]  /*5d50*/  @!P0 BRA `(.L_x_222) ;  /* 0x0000000000048947 */ /* 0x000fea0003800000 */
[----:B------:R0:W5:Y:S02]  /*5d60*/  LDG.E.LTC128B R25, desc[UR50][R8.64+0x2e0] ;  /* 0x0002e03208197981 */ /* 0x000164000c1e1920 */
.L_x_222:
[----:B------:R-:W-:Y:S05]  /*5d70*/  BSYNC B1 ;  /* 0x0000000000017941 */ /* 0x000fea0003800000 */
.L_x_221:
        /* <DEDUP_REMOVED lines=8> */
.L_x_224:
[----:B------:R-:W-:Y:S05]  /*5e00*/  BSYNC B1 ;  /* 0x0000000000017941 */ /* 0x000fea0003800000 */
.L_x_223:
        /* <DEDUP_REMOVED lines=8> */
.L_x_226:
[----:B------:R-:W-:Y:S05]  /*5e90*/  BSYNC B1 ;  /* 0x0000000000017941 */ /* 0x000fea0003800000 */
.L_x_225:
[----:B0----5:R-:W-:Y:S01]  /*5ea0*/  FMUL R3, R25, R22 ;  /* 0x0000001619037220 */ /* 0x021fe20000400000 */
[----:B------:R-:W-:Y:S01]  /*5eb0*/  ISETP.GT.AND P2, PT, R2, RZ, P0 ;  /* 0x000000ff0200720c */ /* 0x000fe20000744270 */
[----:B------:R-:W-:Y:S02]  /*5ec0*/  BSSY B1, `(.L_x_227) ;  /* 0x0000005000017945 */ /* 0x000fe40003800000 */
[----:B------:R-:W-:-:S05]  /*5ed0*/  FFMA R3, R120, R23, R3 ;  /* 0x0000001778037223 */ /* 0x000fca0000000003 */
[----:B------:R0:W-:Y:S05]  /*5ee0*/  @P3 STG.E desc[UR50][R4.64+0x300], R3 ;  /* 0x0003000304003986 */ /* 0x0001ea000c101932 */
[----:B------:R-:W-:Y:S05]  /*5ef0*/  @!P2 BRA `(.L_x_228) ;  /* 0x000000000004a947 */ /* 0x000fea0003800000 */
[----:B------:R0:W5:Y:S02]  /*5f00*/  LDG.E.LTC128B R25, desc[UR50][R6.64+0x304] ;  /* 0x0003043206197981 */ /* 0x000164000c1e1920 */
.L_x_228:
[----:B------:R-:W-:Y:S05]  /*5f10*/  BSYNC B1 ;  /* 0x0000000000017941 */ /* 0x000fea0003800000 */
.L_x_227:
[----:B-----5:R-:W-:Y:S01]  /*5f20*/  FMUL R12, R25, R22 ;  /* 0x00000016190c7220 */ /* 0x020fe20000400000 */
[----:B------:R-:W-:Y:S01]  /*5f30*/  ISETP.GT.AND P1, PT, R2, 0x8, P1 ;  /* 0x000000080200780c */ /* 0x000fe20000f24270 */
[----:B------:R-:W-:Y:S02]  /*5f40*/  BSSY B1, `(.L_x_229) ;  /* 0x0000005000017945 */ /* 0x000fe40003800000 */
[----:B------:R-:W-:-:S05]  /*5f50*/  FFMA R121, R121, R23, R12 ;  /* 0x0000001779797223 */ /* 0x000fca000000000c */
[----:B------:R0:W-:Y:S05]  /*5f60*/  @P2 STG.E desc[UR50][R4.64+0x304], R121 ;  /* 0x0003047904002986 */ /* 0x0001ea000c101932 */
[----:B------:R-:W-:Y:S05]  /*5f70*/  @!P1 BRA `(.L_x_230) ;  /* 0x0000000000049947 */ /* 0x000fea0003800000 */
[----:B------:R0:W5:Y:S02]  /*5f80*/  LDG.E.LTC128B R25, desc[UR50][R8.64+0x300] ;  /* 0x0003003208197981 */ /* 0x000164000c1e1920 */
.L_x_230:
[----:B------:R-:W-:Y:S05]  /*5f90*/  BSYNC B1 ;  /* 0x0000000000017941 */ /* 0x000fea0003800000 */
.L_x_229:
        /* <DEDUP_REMOVED lines=8> */
.L_x_232:
[----:B------:R-:W-:Y:S05]  /*6020*/  BSYNC B1 ;  /* 0x0000000000017941 */ /* 0x000fea0003800000 */
.L_x_231:
        /* <DEDUP_REMOVED lines=8> */
.L_x_234:
[----:B------:R-:W-:Y:S05]  /*60b0*/  BSYNC B1 ;  /* 0x0000000000017941 */ /* 0x000fea0003800000 */
.L_x_233:
[----:B0----5:R-:W-:Y:S01]  /*60c0*/  FMUL R3, R25, R22 ;  /* 0x0000001619037220 */ /* 0x021fe20000400000 */
[----:B------:R-:W-:Y:S01]  /*60d0*/  ISETP.GT.AND P0, PT, R2, RZ, P1 ;  /* 0x000000ff0200720c */ /* 0x000fe20000f04270 */
[----:B------:R-:W-:Y:S02]  /*60e0*/  BSSY B1, `(.L_x_235) ;  /* 0x0000005000017945 */ /* 0x000fe40003800000 */
[----:B------:R-:W-:-:S05]  /*60f0*/  FFMA R3, R124, R23, R3 ;  /* 0x000000177c037223 */ /* 0x000fca0000000003 */
[----:B------:R0:W-:Y:S05]  /*6100*/  @P3 STG.E desc[UR50][R4.64+0x320], R3 ;  /* 0x0003200304003986 */ /* 0x0001ea000c101932 */
[----:B------:R-:W-:Y:S05]  /*6110*/  @!P0 BRA `(.L_x_236) ;  /* 0x0000000000048947 */ /* 0x000fea0003800000 */
[----:B------:R0:W5:Y:S02]  /*6120*/  LDG.E.LTC128B R25, desc[UR50][R6.64+0x324] ;  /* 0x0003243206197981 */ /* 0x000164000c1e1920 */
.L_x_236:
[----:B------:R-:W-:Y:S05]  /*6130*/  BSYNC B1 ;  /* 0x0000000000017941 */ /* 0x000fea0003800000 */
.L_x_235:
[----:B-----5:R-:W-:Y:S01]  /*6140*/  FMUL R12, R25, R22 ;  /* 0x00000016190c7220 */ /* 0x020fe20000400000 */
[----:B------:R-:W-:Y:S01]  /*6150*/  ISETP.GT.AND P2, PT, R2, 0x8, P2 ;  /* 0x000000080200780c */ /* 0x000fe20001744270 */
[----:B------:R-:W-:Y:S02]  /*6160*/  BSSY B1, `(.L_x_237) ;  /* 0x0000005000017945 */ /* 0x000fe40003800000 */
[----:B------:R-:W-:-:S05]  /*6170*/  FFMA R125, R125, R23, R12 ;  /* 0x000000177d7d7223 */ /* 0x000fca000000000c */
[----:B------:R0:W-:Y:S05]  /*6180*/  @P0 STG.E desc[UR50][R4.64+0x324], R125 ;  /* 0x0003247d04000986 */ /* 0x0001ea000c101932 */
[----:B------:R-:W-:Y:S05]  /*6190*/  @!P2 BRA `(.L_x_238) ;  /* 0x000000000004a947 */ /* 0x000fea0003800000 */
[----:B------:R0:W5:Y:S02]  /*61a0*/  LDG.E.LTC128B R25, desc[UR50][R8.64+0x320] ;  /* 0x0003203208197981 */ /* 0x000164000c1e1920 */
.L_x_238:
[----:B------:R-:W-:Y:S05]  /*61b0*/  BSYNC B1 ;  /* 0x0000000000017941 */ /* 0x000fea0003800000 */
.L_x_237:
        /* <DEDUP_REMOVED lines=8> */
.L_x_240:
[----:B------:R-:W-:Y:S05]  /*6240*/  BSYNC B1 ;  /* 0x0000000000017941 */ /* 0x000fea0003800000 */
.L_x_239:
        /* <DEDUP_REMOVED lines=8> */
.L_x_242:
[----:B------:R-:W-:Y:S05]  /*62d0*/  BSYNC B1 ;  /* 0x0000000000017941 */ /* 0x000fea0003800000 */
.L_x_241:
[----:B0----5:R-:W-:Y:S01]  /*62e0*/  FMUL R3, R25, R22 ;  /* 0x0000001619037220 */ /* 0x021fe20000400000 */
[----:B------:R-:W-:Y:S01]  /*62f0*/  ISETP.GT.AND P1, PT, R2, RZ, P2 ;  /* 0x000000ff0200720c */ /* 0x000fe20001724270 */
[----:B------:R-:W-:Y:S02]  /*6300*/  BSSY B1, `(.L_x_243) ;  /* 0x0000005000017945 */ /* 0x000fe40003800000 */
[----:B------:R-:W-:-:S05]  /*6310*/  FFMA R3, R128, R23, R3 ;  /* 0x0000001780037223 */ /* 0x000fca0000000003 */
[----:B------:R0:W-:Y:S05]  /*6320*/  @P3 STG.E desc[UR50][R4.64+0x340], R3 ;  /* 0x0003400304003986 */ /* 0x0001ea000c101932 */
[----:B------:R-:W-:Y:S05]  /*6330*/  @!P1 BRA `(.L_x_244) ;  /* 0x0000000000049947 */ /* 0x000fea0003800000 */
[----:B------:R0:W5:Y:S02]  /*6340*/  LDG.E.LTC128B R25, desc[UR50][R6.64+0x344] ;  /* 0x0003443206197981 */ /* 0x000164000c1e1920 */
.L_x_244:
[----:B------:R-:W-:Y:S05]  /*6350*/  BSYNC B1 ;  /* 0x0000000000017941 */ /* 0x000fea0003800000 */
.L_x_243:
[----:B-----5:R-:W-:Y:S01]  /*6360*/  FMUL R12, R25, R22 ;  /* 0x00000016190c7220 */ /* 0x020fe20000400000 */
[----:B------:R-:W-:Y:S01]  /*6370*/  ISETP.GT.AND P0, PT, R2, 0x8, P0 ;  /* 0x000000080200780c */ /* 0x000fe20000704270 */
[----:B------:R-:W-:Y:S02]  /*6380*/  BSSY B1, `(.L_x_245) ;  /* 0x0000005000017945 */ /* 0x000fe40003800000 */
[----:B------:R-:W-:-:S05]  /*6390*/  FFMA R129, R129, R23, R12 ;  /* 0x0000001781817223 */ /* 0x000fca000000000c */
[----:B------:R0:W-:Y:S05]  /*63a0*/  @P1 STG.E desc[UR50][R4.64+0x344], R129 ;  /* 0x0003448104001986 */ /* 0x0001ea000c101932 */
[----:B------:R-:W-:Y:S05]  /*63b0*/  @!P0 BRA `(.L_x_246) ;  /* 0x0000000000048947 */ /* 0x000fea0003800000 */
[----:B------:R0:W5:Y:S02]  /*63c0*/  LDG.E.LTC128B R25, desc[UR50][R8.64+0x340] ;  /* 0x0003403208197981 */ /* 0x000164000c1e1920 */
.L_x_246:
[----:B------:R-:W-:Y:S05]  /*63d0*/  BSYNC B1 ;  /* 0x0000000000017941 */ /* 0x000fea0003800000 */
.L_x_245:
        /* <DEDUP_REMOVED lines=8> */
.L_x_248:
[----:B------:R-:W-:Y:S05]  /*6460*/  BSYNC B1 ;  /* 0x0000000000017941 */ /* 0x000fea0003800000 */
.L_x_247:
        /* <DEDUP_REMOVED lines=8> */
.L_x_250:
[----:B------:R-:W-:Y:S05]  /*64f0*/  BSYNC B1 ;  /* 0x0000000000017941 */ /* 0x000fea0003800000 */
.L_x_249:
[----:B0----5:R-:W-:Y:S01]  /*6500*/  FMUL R3, R25, R22 ;  /* 0x0000001619037220 */ /* 0x021fe20000400000 */
[----:B------:R-:W-:Y:S01]  /*6510*/  ISETP.GT.AND P2, PT, R2, RZ, P0 ;  /* 0x000000ff0200720c */ /* 0x000fe20000744270 */
[----:B------:R-:W-:Y:S02]  /*6520*/  BSSY B1, `(.L_x_251) ;  /* 0x0000005000017945 */ /* 0x000fe40003800000 */
[----:B------:R-:W-:-:S05]  /*6530*/  FFMA R3, R132, R23, R3 ;  /* 0x0000001784037223 */ /* 0x000fca0000000003 */
[----:B------:R0:W-:Y:S05]  /*6540*/  @P3 STG.E desc[UR50][R4.64+0x360], R3 ;  /* 0x0003600304003986 */ /* 0x0001ea000c101932 */
[----:B------:R-:W-:Y:S05]  /*6550*/  @!P2 BRA `(.L_x_252) ;  /* 0x000000000004a947 */ /* 0x000fea0003800000 */
[----:B------:R0:W5:Y:S02]  /*6560*/  LDG.E.LTC128B R25, desc[UR50][R6.64+0x364] ;  /* 0x0003643206197981 */ /* 0x000164000c1e1920 */
.L_x_252:
[----:B------:R-:W-:Y:S05]  /*6570*/  BSYNC B1 ;  /* 0x0000000000017941 */ /* 0x000fea0003800000 */
.L_x_251:
[----:B-----5:R-:W-:Y:S01]  /*6580*/  FMUL R12, R25, R22 ;  /* 0x00000016190c7220 */ /* 0x020fe20000400000 */
[----:B------:R-:W-:Y:S01]  /*6590*/  ISETP.GT.AND P1, PT, R2, 0x8, P1 ;  /* 0x000000080200780c */ /* 0x000fe20000f24270 */
[----:B------:R-:W-:Y:S02]  /*65a0*/  BSSY B1, `(.L_x_253) ;  /* 0x0000005000017945 */ /* 0x000fe40003800000 */
[----:B------:R-:W-:-:S05]  /*65b0*/  FFMA R133, R133, R23, R12 ;  /* 0x0000001785857223 */ /* 0x000fca000000000c */
[----:B------:R0:W-:Y:S05]  /*65c0*/  @P2 STG.E desc[UR50][R4.64+0x364], R133 ;  /* 0x0003648504002986 */ /* 0x0001ea000c101932 */
[----:B------:R-:W-:Y:S05]  /*65d0*/  @!P1 BRA `(.L_x_254) ;  /* 0x0000000000049947 */ /* 0x000fea0003800000 */
[----:B------:R0:W5:Y:S02]  /*65e0*/  LDG.E.LTC128B R25, desc[UR50][R8.64+0x360] ;  /* 0x0003603208197981 */ /* 0x000164000c1e1920 */
.L_x_254:
[----:B------:R-:W-:Y:S05]  /*65f0*/  BSYNC B1 ;  /* 0x0000000000017941 */ /* 0x000fea0003800000 */
.L_x_253:
        /* <DEDUP_REMOVED lines=8> */
.L_x_256:
[----:B------:R-:W-:Y:S05]  /*6680*/  BSYNC B1 ;  /* 0x0000000000017941 */ /* 0x000fea0003800000 */
.L_x_255:
        /* <DEDUP_REMOVED lines=8> */
.L_x_258:
[----:B------:R-:W-:Y:S05]  /*6710*/  BSYNC B1 ;  /* 0x0000000000017941 */ /* 0x000fea0003800000 */
.L_x_257:
[----:B0----5:R-:W-:Y:S01]  /*6720*/  FMUL R3, R25, R22 ;  /* 0x0000001619037220 */ /* 0x021fe20000400000 */
[----:B------:R-:W-:Y:S01]  /*6730*/  ISETP.GT.AND P0, PT, R2, RZ, P1 ;  /* 0x000000ff0200720c */ /* 0x000fe20000f04270 */
[----:B------:R-:W-:Y:S02]  /*6740*/  BSSY B1, `(.L_x_259) ;  /* 0x0000005000017945 */ /* 0x000fe40003800000 */
[----:B------:R-:W-:-:S05]  /*6750*/  FFMA R3, R136, R23, R3 ;  /* 0x0000001788037223 */ /* 0x000fca0000000003 */
[----:B------:R0:W-:Y:S05]  /*6760*/  @P3 STG.E desc[UR50][R4.64+0x380], R3 ;  /* 0x0003800304003986 */ /* 0x0001ea000c101932 */
[----:B------:R-:W-:Y:S05]  /*6770*/  @!P0 BRA `(.L_x_260) ;  /* 0x0000000000048947 */ /* 0x000fea0003800000 */
[----:B------:R0:W5:Y:S02]  /*6780*/  LDG.E.LTC128B R25, desc[UR50][R6.64+0x384] ;  /* 0x0003843206197981 */ /* 0x000164000c1e1920 */
.L_x_260:
[----:B------:R-:W-:Y:S05]  /*6790*/  BSYNC B1 ;  /* 0x0000000000017941 */ /* 0x000fea0003800000 */
.L_x_259:
[----:B-----5:R-:W-:Y:S01]  /*67a0*/  FMUL R12, R25, R22 ;  /* 0x00000016190c7220 */ /* 0x020fe20000400000 */
[----:B------:R-:W-:Y:S01]  /*67b0*/  ISETP.GT.AND P2, PT, R2, 0x8, P2 ;  /* 0x000000080200780c */ /* 0x000fe20001744270 */
[----:B------:R-:W-:Y:S02]  /*67c0*/  BSSY B1, `(.L_x_261) ;  /* 0x0000005000017945 */ /* 0x000fe40003800000 */
[----:B------:R-:W-:-:S05]  /*67d0*/  FFMA R137, R137, R23, R12 ;  /* 0x0000001789897223 */ /* 0x000fca000000000c */
[----:B------:R0:W-:Y:S05]  /*67e0*/  @P0 STG.E desc[UR50][R4.64+0x384], R137 ;  /* 0x0003848904000986 */ /* 0x0001ea000c101932 */
[----:B------:R-:W-:Y:S05]  /*67f0*/  @!P2 BRA `(.L_x_262) ;  /* 0x000000000004a947 */ /* 0x000fea0003800000 */
[----:B------:R0:W5:Y:S02]  /*6800*/  LDG.E.LTC128B R25, desc[UR50][R8.64+0x380] ;  /* 0x0003803208197981 */ /* 0x000164000c1e1920 */
.L_x_262:
[----:B------:R-:W-:Y:S05]  /*6810*/  BSYNC B1 ;  /* 0x0000000000017941 */ /* 0x000fea0003800000 */
.L_x_261:
        /* <DEDUP_REMOVED lines=8> */
.L_x_264:
[----:B------:R-:W-:Y:S05]  /*68a0*/  BSYNC B1 ;  /* 0x0000000000017941 */ /* 0x000fea0003800000 */
.L_x_263:
        /* <DEDUP_REMOVED lines=8> */
.L_x_266:
[----:B------:R-:W-:Y:S05]  /*6930*/  BSYNC B1 ;  /* 0x0000000000017941 */ /* 0x000fea0003800000 */
.L_x_265:
[----:B0----5:R-:W-:Y:S01]  /*6940*/  FMUL R3, R25, R22 ;  /* 0x0000001619037220 */ /* 0x021fe20000400000 */
[----:B------:R-:W-:Y:S01]  /*6950*/  ISETP.GT.AND P1, PT, R2, RZ, P2 ;  /* 0x000000ff0200720c */ /* 0x000fe20001724270 */
[----:B------:R-:W-:Y:S02]  /*6960*/  BSSY B1, `(.L_x_267) ;  /* 0x0000005000017945 */ /* 0x000fe40003800000 */
[----:B------:R-:W-:-:S05]  /*6970*/  FFMA R3, R140, R23, R3 ;  /* 0x000000178c037223 */ /* 0x000fca0000000003 */
[----:B------:R0:W-:Y:S05]  /*6980*/  @P3 STG.E desc[UR50][R4.64+0x3a0], R3 ;  /* 0x0003a00304003986 */ /* 0x0001ea000c101932 */
[----:B------:R-:W-:Y:S05]  /*6990*/  @!P1 BRA `(.L_x_268) ;  /* 0x0000000000049947 */ /* 0x000fea0003800000 */
[----:B------:R0:W5:Y:S02]  /*69a0*/  LDG.E.LTC128B R25, desc[UR50][R6.64+0x3a4] ;  /* 0x0003a43206197981 */ /* 0x000164000c1e1920 */
.L_x_268:
[----:B------:R-:W-:Y:S05]  /*69b0*/  BSYNC B1 ;  /* 0x0000000000017941 */ /* 0x000fea0003800000 */
.L_x_267:
[----:B-----5:R-:W-:Y:S01]  /*69c0*/  FMUL R12, R25, R22 ;  /* 0x00000016190c7220 */ /* 0x020fe20000400000 */
[----:B------:R-:W-:Y:S01]  /*69d0*/  ISETP.GT.AND P0, PT, R2, 0x8, P0 ;  /* 0x000000080200780c */ /* 0x000fe20000704270 */
[----:B------:R-:W-:Y:S02]  /*69e0*/  BSSY B1, `(.L_x_269) ;  /* 0x0000005000017945 */ /* 0x000fe40003800000 */
[----:B------:R-:W-:-:S05]  /*69f0*/  FFMA R141, R141, R23, R12 ;  /* 0x000000178d8d7223 */ /* 0x000fca000000000c */
[----:B------:R0:W-:Y:S05]  /*6a00*/  @P1 STG.E desc[UR50][R4.64+0x3a4], R141 ;  /* 0x0003a48d04001986 */ /* 0x0001ea000c101932 */
[----:B------:R-:W-:Y:S05]  /*6a10*/  @!P0 BRA `(.L_x_270) ;  /* 0x0000000000048947 */ /* 0x000fea0003800000 */
[----:B------:R0:W5:Y:S02]  /*6a20*/  LDG.E.LTC128B R25, desc[UR50][R8.64+0x3a0] ;  /* 0x0003a03208197981 */ /* 0x000164000c1e1920 */
.L_x_270:
[----:B------:R-:W-:Y:S05]  /*6a30*/  BSYNC B1 ;  /* 0x0000000000017941 */ /* 0x000fea0003800000 */
.L_x_269:
        /* <DEDUP_REMOVED lines=8> */
.L_x_272:
[----:B------:R-:W-:Y:S05]  /*6ac0*/  BSYNC B1 ;  /* 0x0000000000017941 */ /* 0x000fea0003800000 */
.L_x_271:
        /* <DEDUP_REMOVED lines=8> */
.L_x_274:
[----:B------:R-:W-:Y:S05]  /*6b50*/  BSYNC B1 ;  /* 0x0000000000017941 */ /* 0x000fea0003800000 */
.L_x_273:
[----:B0----5:R-:W-:Y:S01]  /*6b60*/  FMUL R3, R25, R22 ;  /* 0x0000001619037220 */ /* 0x021fe20000400000 */
[----:B------:R-:W-:Y:S01]  /*6b70*/  ISETP.GT.AND P2, PT, R2, RZ, P0 ;  /* 0x000000ff0200720c */ /* 0x000fe20000744270 */
[----:B------:R-:W-:Y:S02]  /*6b80*/  BSSY B1, `(.L_x_275) ;  /* 0x0000005000017945 */ /* 0x000fe40003800000 */
[----:B------:R-:W-:-:S05]  /*6b90*/  FFMA R3, R144, R23, R3 ;  /* 0x0000001790037223 */ /* 0x000fca0000000003 */
[----:B------:R0:W-:Y:S05]  /*6ba0*/  @P3 STG.E desc[UR50][R4.64+0x3c0], R3 ;  /* 0x0003c00304003986 */ /* 0x0001ea000c101932 */
[----:B------:R-:W-:Y:S05]  /*6bb0*/  @!P2 BRA `(.L_x_276) ;  /* 0x000000000004a947 */ /* 0x000fea0003800000 */
[----:B------:R0:W5:Y:S02]  /*6bc0*/  LDG.E.LTC128B R25, desc[UR50][R6.64+0x3c4] ;  /* 0x0003c43206197981 */ /* 0x000164000c1e1920 */
.L_x_276:
[----:B------:R-:W-:Y:S05]  /*6bd0*/  BSYNC B1 ;  /* 0x0000000000017941 */ /* 0x000fea0003800000 */
.L_x_275:
[----:B-----5:R-:W-:Y:S01]  /*6be0*/  FMUL R12, R25, R22 ;  /* 0x00000016190c7220 */ /* 0x020fe20000400000 */
[----:B------:R-:W-:Y:S01]  /*6bf0*/  ISETP.GT.AND P1, PT, R2, 0x8, P1 ;  /* 0x000000080200780c */ /* 0x000fe20000f24270 */
[----:B------:R-:W-:Y:S02]  /*6c00*/  BSSY B1, `(.L_x_277) ;  /* 0x0000005000017945 */ /* 0x000fe40003800000 */
[----:B------:R-:W-:-:S05]  /*6c10*/  FFMA R145, R145, R23, R12 ;  /* 0x0000001791917223 */ /* 0x000fca000000000c */
[----:B------:R0:W-:Y:S05]  /*6c20*/  @P2 STG.E desc[UR50][R4.64+0x3c4], R145 ;  /* 0x0003c49104002986 */ /* 0x0001ea000c101932 */
[----:B------:R-:W-:Y:S05]  /*6c30*/  @!P1 BRA `(.L_x_278) ;  /* 0x0000000000049947 */ /* 0x000fea0003800000 */
[----:B------:R0:W5:Y:S02]  /*6c40*/  LDG.E.LTC128B R25, desc[UR50][R8.64+0x3c0] ;  /* 0x0003c03208197981 */ /* 0x000164000c1e1920 */
.L_x_278:
[----:B------:R-:W-:Y:S05]  /*6c50*/  BSYNC B1 ;  /* 0x0000000000017941 */ /* 0x000fea0003800000 */
.L_x_277:
        /* <DEDUP_REMOVED lines=8> */
.L_x_280:
[----:B------:R-:W-:Y:S05]  /*6ce0*/  BSYNC B1 ;  /* 0x0000000000017941 */ /* 0x000fea0003800000 */
.L_x_279:
        /* <DEDUP_REMOVED lines=8> */
.L_x_282:
[----:B------:R-:W-:Y:S05]  /*6d70*/  BSYNC B1 ;  /* 0x0000000000017941 */ /* 0x000fea0003800000 */
.L_x_281:
[----:B0----5:R-:W-:Y:S01]  /*6d80*/  FMUL R3, R25, R22 ;  /* 0x0000001619037220 */ /* 0x021fe20000400000 */
[----:B------:R-:W-:Y:S01]  /*6d90*/  ISETP.GT.AND P0, PT, R2, RZ, P1 ;  /* 0x000000ff0200720c */ /* 0x000fe20000f04270 */
[----:B------:R-:W-:Y:S02]  /*6da0*/  BSSY B1, `(.L_x_283) ;  /* 0x0000005000017945 */ /* 0x000fe40003800000 */
[----:B------:R-:W-:-:S05]  /*6db0*/  FFMA R3, R148, R23, R3 ;  /* 0x0000001794037223 */ /* 0x000fca0000000003 */
[----:B------:R0:W-:Y:S05]  /*6dc0*/  @P3 STG.E desc[UR50][R4.64+0x3e0], R3 ;  /* 0x0003e00304003986 */ /* 0x0001ea000c101932 */
[----:B------:R-:W-:Y:S05]  /*6dd0*/  @!P0 BRA `(.L_x_284) ;  /* 0x0000000000048947 */ /* 0x000fea0003800000 */
[----:B------:R0:W5:Y:S02]  /*6de0*/  LDG.E.LTC128B R25, desc[UR50][R6.64+0x3e4] ;  /* 0x0003e43206197981 */ /* 0x000164000c1e1920 */
.L_x_284:
[----:B------:R-:W-:Y:S05]  /*6df0*/  BSYNC B1 ;  /* 0x0000000000017941 */ /* 0x000fea0003800000 */
.L_x_283:
[----:B-----5:R-:W-:Y:S01]  /*6e00*/  FMUL R0, R25, R22 ;  /* 0x0000001619007220 */ /* 0x020fe20000400000 */
[----:B------:R-:W-:Y:S01]  /*6e10*/  ISETP.GT.AND P2, PT, R2, 0x8, P2 ;  /* 0x000000080200780c */ /* 0x000fe20001744270 */
[----:B------:R-:W-:Y:S02]  /*6e20*/  BSSY B1, `(.L_x_285) ;  /* 0x0000005000017945 */ /* 0x000fe40003800000 */
[----:B------:R-:W-:-:S05]  /*6e30*/  FFMA R149, R149, R23, R0 ;  /* 0x0000001795957223 */ /* 0x000fca0000000000 */
[----:B------:R0:W-:Y:S05]  /*6e40*/  @P0 STG.E desc[UR50][R4.64+0x3e4], R149 ;  /* 0x0003e49504000986 */ /* 0x0001ea000c101932 */
[----:B------:R-:W-:Y:S05]  /*6e50*/  @!P2 BRA `(.L_x_286) ;  /* 0x000000000004a947 */ /* 0x000fea0003800000 */
[----:B------:R0:W5:Y:S02]  /*6e60*/  LDG.E.LTC128B R25, desc[UR50][R8.64+0x3e0] ;  /* 0x0003e03208197981 */ /* 0x000164000c1e1920 */
.L_x_286:
[----:B------:R-:W-:Y:S05]  /*6e70*/  BSYNC B1 ;  /* 0x0000000000017941 */ /* 0x000fea0003800000 */
.L_x_285:
[----:B0----5:R-:W-:Y:S01]  /*6e80*/  FMUL R3, R25, R22 ;  /* 0x0000001619037220 */ /* 0x021fe20000400000 */
[----:B------:R-:W-:Y:S01]  /*6e90*/  ISETP.GT.AND P1, PT, R2, 0x8, P1 ;  /* 0x000000080200780c */ /* 0x000fe20000f24270 */
[----:B------:R-:W-:Y:S01]  /*6ea0*/  @P2 IMAD.MOV.U32 R2, RZ, RZ, R10 ;  /* 0x000000ffff022224 */ /* 0x000fe200078e000a */
[----:B------:R-:W-:Y:S01]  /*6eb0*/  BSSY B1, `(.L_x_287) ;  /* 0x0000006000017945 */ /* 0x000fe20003800000 */
[----:B------:R-:W-:Y:S01]  /*6ec0*/  FFMA R5, R150, R23, R3 ;  /* 0x0000001796057223 */ /* 0x000fe20000000003 */
[----:B------:R-:W-:-:S05]  /*6ed0*/  @P2 IMAD.MOV.U32 R3, RZ, RZ, R11 ;  /* 0x000000ffff032224 */ /* 0x000fca00078e000b */
[----:B------:R0:W-:Y:S04]  /*6ee0*/  @P2 STG.E desc[UR50][R2.64+0x3e0], R5 ;  /* 0x0003e00502002986 */ /* 0x0001e8000c101932 */
[----:B------:R-:W-:Y:S05]  /*6ef0*/  @!P1 BRA `(.L_x_288) ;  /* 0x0000000000049947 */ /* 0x000fea0003800000 */
[----:B------:R0:W5:Y:S02]  /*6f00*/  LDG.E.LTC128B R25, desc[UR50][R8.64+0x3e4] ;  /* 0x0003e43208197981 */ /* 0x000164000c1e1920 */
.L_x_288:
[----:B------:R-:W-:Y:S05]  /*6f10*/  BSYNC B1 ;  /* 0x0000000000017941 */ /* 0x000fea0003800000 */
.L_x_287:
[----:B-----5:R-:W-:-:S04]  /*6f20*/  FMUL R0, R25, R22 ;  /* 0x0000001619007220 */ /* 0x020fc80000400000 */
[----:B------:R-:W-:Y:S01]  /*6f30*/  FFMA R151, R151, R23, R0 ;  /* 0x0000001797977223 */ /* 0x000fe20000000000 */
[----:B------:R-:W-:Y:S06]  /*6f40*/  @!P1 BRA `(.L_x_289) ;  /* 0x0000001c00409947 */ /* 0x000fec0003800000 */
[----:B------:R0:W-:Y:S01]  /*6f50*/  STG.E desc[UR50][R10.64+0x3e4], R151 ;  /* 0x0003e4970a007986 */ /* 0x0001e2000c101932 */
[----:B------:R-:W-:Y:S05]  /*6f60*/  BRA `(.L_x_289) ;  /* 0x0000001c00387947 */ /* 0x000fea0003800000 */
.L_x_36:
[----:B------:R-:W-:Y:S01]  /*6f70*/  ULDC.64 UR4, c[0x0][0x5c0] ;  /* 0x0001700000047ab9 */ /* 0x000fe20000000a00 */
[-C--:B------:R-:W-:Y:S01]  /*6f80*/  FMUL R3, R24, R23.reuse ;  /* 0x0000001718037220 */ /* 0x080fe20000400000 */
[----:B------:R-:W-:Y:S01]  /*6f90*/  LEA R4, P0, R174, UR4, 0x2 ;  /* 0x00000004ae047c11 */ /* 0x000fe2000f8010ff */
[-C--:B------:R-:W-:Y:S01]  /*6fa0*/  FMUL R25, R25, R23.reuse ;  /* 0x0000001719197220 */ /* 0x080fe20000400000 */
[----:B------:R-:W-:Y:S01]  /*6fb0*/  ISETP.GT.AND P2, PT, R0, 0x1, PT ;  /* 0x000000010000780c */ /* 0x000fe20003f44270 */
[-C--:B------:R-:W-:Y:S01]  /*6fc0*/  FMUL R9, R26, R23.reuse ;  /* 0x000000171a097220 */ /* 0x080fe20000400000 */
[----:B------:R-:W-:Y:S01]  /*6fd0*/  LEA.HI.X R5, R174, UR5, R179, 0x2, P0 ;  /* 0x00000005ae057c11 */ /* 0x000fe200080f14b3 */
[-C--:B------:R-:W-:Y:S01]  /*6fe0*/  FMUL R27, R27, R23.reuse ;  /* 0x000000171b1b7220 */ /* 0x080fe20000400000 */
[C---:B------:R-:W-:Y:S01]  /*6ff0*/  ISETP.GT.AND P4, PT, R2.reuse, RZ, P2 ;  /* 0x000000ff0200720c */ /* 0x040fe20001784270 */
[-C--:B------:R-:W-:Y:S01]  /*7000*/  FMUL R29, R29, R23.reuse ;  /* 0x000000171d1d7220 */ /* 0x080fe20000400000 */
[----:B------:R-:W-:Y:S01]  /*7010*/  ISETP.GT.AND P1, PT, R2, 0x8, P1 ;  /* 0x000000080200780c */ /* 0x000fe20000f24270 */
[----:B------:R0:W-:Y:S01]  /*7020*/  @P3 STG.E desc[UR50][R4.64], R3 ;  /* 0x0000000304003986 */ /* 0x0001e2000c101932 */
[----:B------:R-:W-:Y:S01]  /*7030*/  ISETP.GT.AND P3, PT, R0, 0x8, PT ;  /* 0x000000080000780c */ /* 0x000fe20003f64270 */
[-C--:B------:R-:W-:Y:S01]  /*7040*/  FMUL R31, R31, R23.reuse ;  /* 0x000000171f1f7220 */ /* 0x080fe20000400000 */
[C---:B------:R-:W-:Y:S01]  /*7050*/  SHF.L.U64.HI R11, R10.reuse, 0x5, R11 ;  /* 0x000000050a0b7819 */ /* 0x040fe2000001020b */
[-C--:B------:R-:W-:Y:S01]  /*7060*/  FMUL R33, R33, R23.reuse ;  /* 0x0000001721217220 */ /* 0x080fe20000400000 */
[----:B------:R-:W-:Y:S01]  /*7070*/  LEA R6, P6, R10, R4, 0x5 ;  /* 0x000000040a067211 */ /* 0x000fe200078c28ff */
[-C--:B------:R-:W-:Y:S01]  /*7080*/  FMUL R35, R35, R23.reuse ;  /* 0x0000001723237220 */ /* 0x080fe20000400000 */
[C---:B------:R-:W-:Y:S01]  /*7090*/  ISETP.GT.AND P2, PT, R2.reuse, 0x8, P2 ;  /* 0x000000080200780c */ /* 0x040fe20001744270 */
[-C--:B------:R-:W-:Y:S01]  /*70a0*/  FMUL R37, R37, R23.reuse ;  /* 0x0000001725257220 */ /* 0x080fe20000400000 */
[----:B------:R-:W-:Y:S01]  /*70b0*/  ISETP.GT.AND P5, PT, R2, RZ, P3 ;  /* 0x000000ff0200720c */ /* 0x000fe20001fa4270 */
[----:B------:R-:W-:Y:S01]  /*70c0*/  IMAD.X R7, R11, 0x1, R5, P6 ;  /* 0x000000010b077824 */ /* 0x000fe200030e0605 */
[----:B------:R-:W-:Y:S01]  /*70d0*/  ISETP.GT.AND P0, PT, R0, 0x9, PT ;  /* 0x000000090000780c */ /* 0x000fe20003f04270 */
[----:B------:R-:W-:Y:S01]  /*70e0*/  @P4 STG.E desc[UR50][R4.64+0x4], R25 ;  /* 0x0000041904004986 */ /* 0x000fe2000c101932 */
[-C--:B0-----:R-:W-:Y:S01]  /*70f0*/  FMUL R3, R28, R23.reuse ;  /* 0x000000171c037220 */ /* 0x081fe20000400000 */
[----:B------:R-:W-:Y:S01]  /*7100*/  ISETP.GT.AND P3, PT, R2, 0x8, P3 ;  /* 0x000000080200780c */ /* 0x000fe20001f64270 */
[-C--:B------:R-:W-:Y:S01]  /*7110*/  FMUL R11, R30, R23.reuse ;  /* 0x000000171e0b7220 */ /* 0x080fe20000400000 */
[----:B------:R0:W-:Y:S01]  /*7120*/  @P1 STG.E desc[UR50][R6.64], R9 ;  /* 0x0000000906001986 */ /* 0x0001e2000c101932 */
[----:B------:R-:W-:Y:S01]  /*7130*/  ISETP.GT.AND P4, PT, R2, RZ, P0 ;  /* 0x000000ff0200720c */ /* 0x000fe20000784270 */
[-C--:B------:R-:W-:Y:S01]  /*7140*/  FMUL R39, R39, R23.reuse ;  /* 0x0000001727277220 */ /* 0x080fe20000400000 */
[----:B------:R-:W-:Y:S01]  /*7150*/  ISETP.GT.AND P1, PT, R0, 0x10, PT ;  /* 0x000000100000780c */ /* 0x000fe20003f24270 */
[----:B------:R-:W-:Y:S01]  /*7160*/  @P2 STG.E desc[UR50][R6.64+0x4], R27 ;  /* 0x0000041b06002986 */ /* 0x000fe2000c101932 */
[----:B------:R-:W-:Y:S01]  /*7170*/  ISETP.GT.AND P0, PT, R2, 0x8, P0 ;  /* 0x000000080200780c */ /* 0x000fe20000704270 */
[-C--:B------:R-:W-:Y:S01]  /*7180*/  FMUL R41, R41, R23.reuse ;  /* 0x0000001729297220 */ /* 0x080fe20000400000 */
[----:B------:R-:W-:Y:S01]  /*7190*/  ISETP.GT.AND P2, PT, R0, 0x11, PT ;  /* 0x000000110000780c */ /* 0x000fe20003f44270 */
[----:B------:R1:W-:Y:S01]  /*71a0*/  @P5 STG.E desc[UR50][R4.64+0x20], R3 ;  /* 0x0000200304005986 */ /* 0x0003e2000c101932 */
[C---:B------:R-:W-:Y:S01]  /*71b0*/  ISETP.GT.AND P5, PT, R2.reuse, RZ, P1 ;  /* 0x000000ff0200720c */ /* 0x040fe20000fa4270 */
[-C--:B------:R-:W-:Y:S01]  /*71c0*/  FMUL R43, R43, R23.reuse ;  /* 0x000000172b2b7220 */ /* 0x080fe20000400000 */
[----:B------:R-:W-:Y:S01]  /*71d0*/  ISETP.GT.AND P1, PT, R2, 0x8, P1 ;  /* 0x000000080200780c */ /* 0x000fe20000f24270 */
[-C--:B0-----:R-:W-:Y:S01]  /*71e0*/  FMUL R9, R32, R23.reuse ;  /* 0x0000001720097220 */ /* 0x081fe20000400000 */
[-C--:B------:R-:W-:Y:S01]  /*71f0*/  FMUL R45, R45, R23.reuse ;  /* 0x000000172d2d7220 */ /* 0x080fe20000400000 */
[----:B------:R-:W-:Y:S01]  /*7200*/  @P4 STG.E desc[UR50][R4.64+0x24], R29 ;  /* 0x0000241d04004986 */ /* 0x000fe2000c101932 */
[-C--:B------:R-:W-:Y:S01]  /*7210*/  FMUL R47, R47, R23.reuse ;  /* 0x000000172f2f7220 */ /* 0x080fe20000400000 */
[-C--:B------:R-:W-:Y:S01]  /*7220*/  FMUL R49, R49, R23.reuse ;  /* 0x0000001731317220 */ /* 0x080fe20000400000 */
[-C--:B------:R-:W-:Y:S01]  /*7230*/  FMUL R51, R51, R23.reuse ;  /* 0x0000001733337220 */ /* 0x080fe20000400000 */
[----:B------:R0:W-:Y:S01]  /*7240*/  @P3 STG.E desc[UR50][R6.64+0x20], R11 ;  /* 0x0000200b06003986 */ /* 0x0001e2000c101932 */
[----:B------:R-:W-:Y:S01]  /*7250*/  ISETP.GT.AND P3, PT, R2, RZ, P2 ;  /* 0x000000ff0200720c */ /* 0x000fe20001764270 */
[-C--:B-1----:R-:W-:Y:S01]  /*7260*/  FMUL R3, R34, R23.reuse ;  /* 0x0000001722037220 */ /* 0x082fe20000400000 */
[----:B------:R-:W-:Y:S01]  /*7270*/  ISETP.GT.AND P2, PT, R2, 0x8, P2 ;  /* 0x000000080200780c */ /* 0x000fe20001744270 */
[----:B------:R-:W-:Y:S01]  /*7280*/  @P0 STG.E desc[UR50][R6.64+0x24], R31 ;  /* 0x0000241f06000986 */ /* 0x000fe2000c101932 */
[C---:B------:R-:W-:Y:S01]  /*7290*/  ISETP.GT.AND P0, PT, R0.reuse, 0x19, PT ;  /* 0x000000190000780c */ /* 0x040fe20003f04270 */
[-C--:B------:R-:W-:Y:S01]  /*72a0*/  FMUL R53, R53, R23.reuse ;  /* 0x0000001735357220 */ /* 0x080fe20000400000 */
[-C--:B------:R-:W-:Y:S01]  /*72b0*/  FMUL R55, R55, R23.reuse ;  /* 0x0000001737377220 */ /* 0x080fe20000400000 */
[----:B------:R1:W-:Y:S01]  /*72c0*/  @P5 STG.E desc[UR50][R4.64+0x40], R9 ;  /* 0x0000400904005986 */ /* 0x0003e2000c101932 */
[----:B------:R-:W-:Y:S01]  /*72d0*/  ISETP.GT.AND P5, PT, R0, 0x18, PT ;  /* 0x000000180000780c */ /* 0x000fe20003fa4270 */
[-C--:B------:R-:W-:Y:S01]  /*72e0*/  FMUL R57, R57, R23.reuse ;  /* 0x0000001739397220 */ /* 0x080fe20000400000 */
[-C--:B------:R-:W-:Y:S01]  /*72f0*/  FMUL R59, R59, R23.reuse ;  /* 0x000000173b3b7220 */ /* 0x080fe20000400000 */
[-C--:B0-----:R-:W-:Y:S01]  /*7300*/  FMUL R11, R38, R23.reuse ;  /* 0x00000017260b7220 */ /* 0x081fe20000400000 */
[C---:B------:R-:W-:Y:S01]  /*7310*/  ISETP.GT.AND P4, PT, R2.reuse, RZ, P5 ;  /* 0x000000ff0200720c */ /* 0x040fe20002f84270 */
[----:B------:R-:W-:Y:S01]  /*7320*/  @P3 STG.E desc[UR50][R4.64+0x44], R33 ;  /* 0x0000442104003986 */ /* 0x000fe2000c101932 */
[C---:B------:R-:W-:Y:S01]  /*7330*/  ISETP.GT.AND P3, PT, R2.reuse, RZ, P0 ;  /* 0x000000ff0200720c */ /* 0x040fe20000764270 */
[-C--:B------:R-:W-:Y:S01]  /*7340*/  FMUL R61, R61, R23.reuse ;  /* 0x000000173d3d7220 */ /* 0x080fe20000400000 */
[----:B------:R-:W-:Y:S01]  /*7350*/  ISETP.GT.AND P0, PT, R2, 0x8, P0 ;  /* 0x000000080200780c */ /* 0x000fe20000704270 */
[----:B------:R0:W-:Y:S01]  /*7360*/  @P1 STG.E desc[UR50][R6.64+0x40], R3 ;  /* 0x0000400306001986 */ /* 0x0001e2000c101932 */
[----:B------:R-:W-:Y:S01]  /*7370*/  ISETP.GT.AND P1, PT, R0, 0x20, PT ;  /* 0x000000200000780c */ /* 0x000fe20003f24270 */
[-C--:B-1----:R-:W-:Y:S01]  /*7380*/  FMUL R9, R36, R23.reuse ;  /* 0x0000001724097220 */ /* 0x082fe20000400000 */
[-C--:B------:R-:W-:Y:S01]  /*7390*/  FMUL R63, R63, R23.reuse ;  /* 0x000000173f3f7220 */ /* 0x080fe20000400000 */
[----:B------:R-:W-:Y:S01]  /*73a0*/  @P2 STG.E desc[UR50][R6.64+0x44], R35 ;  /* 0x0000442306002986 */ /* 0x000fe2000c101932 */
[----:B------:R-:W-:Y:S01]  /*73b0*/  ISETP.GT.AND P2, PT, R2, 0x8, P5 ;  /* 0x000000080200780c */ /* 0x000fe20002f44270 */
[-C--:B------:R-:W-:Y:S01]  /*73c0*/  FMUL R65, R65, R23.reuse ;  /* 0x0000001741417220 */ /* 0x080fe20000400000 */
[----:B------:R-:W-:Y:S01]  /*73d0*/  ISETP.GT.AND P5, PT, R0, 0x21, PT ;  /* 0x000000210000780c */ /* 0x000fe20003fa4270 */
[----:B------:R1:W-:Y:S01]  /*73e0*/  @P4 STG.E desc[UR50][R4.64+0x60], R9 ;  /* 0x0000600904004986 */ /* 0x0003e2000c101932 */
[C---:B------:R-:W-:Y:S01]  /*73f0*/  ISETP.GT.AND P4, PT, R2.reuse, RZ, P1 ;  /* 0x000000ff0200720c */ /* 0x040fe20000f84270 */
[-C--:B------:R-:W-:Y:S01]  /*7400*/  FMUL R67, R67, R23.reuse ;  /* 0x0000001743437220 */ /* 0x080fe20000400000 */
[C---:B------:R-:W-:Y:S01]  /*7410*/  ISETP.GT.AND P1, PT, R2.reuse, 0x8, P1 ;  /* 0x000000080200780c */ /* 0x040fe20000f24270 */
[----:B------:R-:W-:Y:S01]  /*7420*/  @P3 STG.E desc[UR50][R4.64+0x64], R37 ;  /* 0x0000642504003986 */ /* 0x000fe2000c101932 */
[----:B------:R-:W-:Y:S01]  /*7430*/  ISETP.GT.AND P3, PT, R2, RZ, P5 ;  /* 0x000000ff0200720c */ /* 0x000fe20002f64270 */
[-C--:B0-----:R-:W-:Y:S01]  /*7440*/  FMUL R3, R40, R23.reuse ;  /* 0x0000001728037220 */ /* 0x081fe20000400000 */
[-C--:B------:R-:W-:Y:S01]  /*7450*/  FMUL R69, R69, R23.reuse ;  /* 0x0000001745457220 */ /* 0x080fe20000400000 */
[-C--:B------:R-:W-:Y:S01]  /*7460*/  FMUL R71, R71, R23.reuse ;  /* 0x0000001747477220 */ /* 0x080fe20000400000 */
[-C--:B------:R-:W-:Y:S01]  /*7470*/  FMUL R73, R73, R23.reuse ;  /* 0x0000001749497220 */ /* 0x080fe20000400000 */
[----:B------:R0:W-:Y:S01]  /*7480*/  @P2 STG.E desc[UR50][R6.64+0x60], R11 ;  /* 0x0000600b06002986 */ /* 0x0001e2000c101932 */
[----:B------:R-:W-:Y:S01]  /*7490*/  ISETP.GT.AND P2, PT, R2, 0x8, P5 ;  /* 0x000000080200780c */ /* 0x000fe20002f44270 */
[-C--:B-1----:R-:W-:Y:S01]  /*74a0*/  FMUL R9, R42, R23.reuse ;  /* 0x000000172a097220 */ /* 0x082fe20000400000 */
[C---:B------:R-:W-:Y:S01]  /*74b0*/  ISETP.GT.AND P5, PT, R0.reuse, 0x28, PT ;  /* 0x000000280000780c */ /* 0x040fe20003fa4270 */
[----:B------:R-:W-:Y:S01]  /*74c0*/  @P0 STG.E desc[UR50][R6.64+0x64], R39 ;  /* 0x0000642706000986 */ /* 0x000fe2000c101932 */
[----:B------:R-:W-:Y:S01]  /*74d0*/  ISETP.GT.AND P0, PT, R0, 0x29, PT ;  /* 0x000000290000780c */ /* 0x000fe20003f04270 */
[-C--:B------:R-:W-:Y:S01]  /*74e0*/  FMUL R75, R75, R23.reuse ;  /* 0x000000174b4b7220 */ /* 0x080fe20000400000 */
[-C--:B------:R-:W-:Y:S01]  /*74f0*/  FMUL R77, R77, R23.reuse ;  /* 0x000000174d4d7220 */ /* 0x080fe20000400000 */
[----:B------:R1:W-:Y:S01]  /*7500*/  @P4 STG.E desc[UR50][R4.64+0x80], R3 ;  /* 0x0000800304004986 */ /* 0x0003e2000c101932 */
[C---:B------:R-:W-:Y:S01]  /*7510*/  ISETP.GT.AND P4, PT, R2.reuse, RZ, P5 ;  /* 0x000000ff0200720c */ /* 0x040fe20002f84270 */
[-C--:B------:R-:W-:Y:S01]  /*7520*/  FMUL R79, R79, R23.reuse ;  /* 0x000000174f4f7220 */ /* 0x080fe20000400000 */
[-C--:B------:R-:W-:Y:S01]  /*7530*/  FMUL R81, R81, R23.reuse ;  /* 0x0000001751517220 */ /* 0x080fe20000400000 */
[----:B------:R-:W-:Y:S01]  /*7540*/  @P3 STG.E desc[UR50][R4.64+0x84], R41 ;  /* 0x0000842904003986 */ /* 0x000fe2000c101932 */
[----:B------:R-:W-:Y:S01]  /*7550*/  ISETP.GT.AND P3, PT, R2, RZ, P0 ;  /* 0x000000ff0200720c */ /* 0x000fe20000764270 */
[-C--:B0-----:R-:W-:Y:S01]  /*7560*/  FMUL R11, R46, R23.reuse ;  /* 0x000000172e0b7220 */ /* 0x081fe20000400000 */
[----:B------:R-:W-:Y:S01]  /*7570*/  ISETP.GT.AND P0, PT, R2, 0x8, P0 ;  /* 0x000000080200780c */ /* 0x000fe20000704270 */
[----:B------:R0:W-:Y:S01]  /*7580*/  @P1 STG.E desc[UR50][R6.64+0x80], R9 ;  /* 0x0000800906001986 */ /* 0x0001e2000c101932 */
[----:B------:R-:W-:Y:S01]  /*7590*/  ISETP.GT.AND P1, PT, R0, 0x30, PT ;  /* 0x000000300000780c */ /* 0x000fe20003f24270 */
[-C--:B------:R-:W-:Y:S01]  /*75a0*/  FMUL R83, R83, R23.reuse ;  /* 0x0000001753537220 */ /* 0x080fe20000400000 */
[-C--:B------:R-:W-:Y:S01]  /*75b0*/  FMUL R85, R85, R23.reuse ;  /* 0x0000001755557220 */ /* 0x080fe20000400000 */
[----:B------:R-:W-:Y:S01]  /*75c0*/  @P2 STG.E desc[UR50][R6.64+0x84], R43 ;  /* 0x0000842b06002986 */ /* 0x000fe2000c101932 */
[-C--:B-1----:R-:W-:Y:S01]  /*75d0*/  FMUL R3, R44, R23.reuse ;  /* 0x000000172c037220 */ /* 0x082fe20000400000 */
[----:B------:R-:W-:Y:S01]  /*75e0*/  ISETP.GT.AND P2, PT, R2, 0x8, P5 ;  /* 0x000000080200780c */ /* 0x000fe20002f44270 */
[-C--:B------:R-:W-:Y:S01]  /*75f0*/  FMUL R87, R87, R23.reuse ;  /* 0x0000001757577220 */ /* 0x080fe20000400000 */
[----:B------:R-:W-:Y:S01]  /*7600*/  ISETP.GT.AND P5, PT, R0, 0x31, PT ;  /* 0x000000310000780c */ /* 0x000fe20003fa4270 */
[-C--:B------:R-:W-:Y:S01]  /*7610*/  FMUL R89, R89, R23.reuse ;  /* 0x0000001759597220 */ /* 0x080fe20000400000 */
[----:B------:R1:W-:Y:S01]  /*7620*/  @P4 STG.E desc[UR50][R4.64+0xa0], R3 ;  /* 0x0000a00304004986 */ /* 0x0003e2000c101932 */
[----:B------:R-:W-:Y:S01]  /*7630*/  ISETP.GT.AND P4, PT, R2, RZ, P1 ;  /* 0x000000ff0200720c */ /* 0x000fe20000f84270 */
[-C--:B0-----:R-:W-:Y:S01]  /*7640*/  FMUL R9, R48, R23.reuse ;  /* 0x0000001730097220 */ /* 0x081fe20000400000 */
[C---:B------:R-:W-:Y:S01]  /*7650*/  ISETP.GT.AND P1, PT, R2.reuse, 0x8, P1 ;  /* 0x000000080200780c */ /* 0x040fe20000f24270 */
[----:B------:R-:W-:Y:S01]  /*7660*/  @P3 STG.E desc[UR50][R4.64+0xa4], R45 ;  /* 0x0000a42d04003986 */ /* 0x000fe2000c101932 */
[C---:B------:R-:W-:Y:S01]  /*7670*/  ISETP.GT.AND P3, PT, R2.reuse, RZ, P5 ;  /* 0x000000ff0200720c */ /* 0x040fe20002f64270 */
[-C--:B------:R-:W-:Y:S01]  /*7680*/  FMUL R91, R91, R23.reuse ;  /* 0x000000175b5b7220 */ /* 0x080fe20000400000 */
[-C--:B------:R-:W-:Y:S01]  /*7690*/  FMUL R93, R93, R23.reuse ;  /* 0x000000175d5d7220 */ /* 0x080fe20000400000 */
[-C--:B------:R-:W-:Y:S01]  /*76a0*/  FMUL R95, R95, R23.reuse ;  /* 0x000000175f5f7220 */ /* 0x080fe20000400000 */
[----:B------:R0:W-:Y:S01]  /*76b0*/  @P2 STG.E desc[UR50][R6.64+0xa0], R11 ;  /* 0x0000a00b06002986 */ /* 0x0001e2000c101932 */
[----:B------:R-:W-:Y:S01]  /*76c0*/  ISETP.GT.AND P2, PT, R2, 0x8, P5 ;  /* 0x000000080200780c */ /* 0x000fe20002f44270 */
[-C--:B------:R-:W-:Y:S01]  /*76d0*/  FMUL R97, R97, R23.reuse ;  /* 0x0000001761617220 */ /* 0x080fe20000400000 */
[----:B------:R-:W-:Y:S01]  /*76e0*/  ISETP.GT.AND P5, PT, R0, 0x38, PT ;  /* 0x000000380000780c */ /* 0x000fe20003fa4270 */
[----:B------:R-:W-:Y:S01]  /*76f0*/  @P0 STG.E desc[UR50][R6.64+0xa4], R47 ;  /* 0x0000a42f06000986 */ /* 0x000fe2000c101932 */
[-C--:B-1----:R-:W-:Y:S01]  /*7700*/  FMUL R3, R50, R23.reuse ;  /* 0x0000001732037220 */ /* 0x082fe20000400000 */
[----:B------:R-:W-:Y:S01]  /*7710*/  ISETP.GT.AND P0, PT, R0, 0x39, PT ;  /* 0x000000390000780c */ /* 0x000fe20003f04270 */
        /* <DEDUP_REMOVED lines=45> */
[C---:B------:R-:W-:Y:S01]  /*79f0*/  ISETP.GT.AND P1, PT, R0.reuse, 0x50, PT ;  /* 0x000000500000780c */ /* 0x040fe20003f24270 */
[-C--:B------:R-:W-:Y:S01]  /*7a00*/  FMUL R127, R127, R23.reuse ;  /* 0x000000177f7f7220 */ /* 0x080fe20000400000 */
[----:B------:R-:W-:Y:S01]  /*7a10*/  ISETP.GT.AND P6, PT, R0, 0xd8, PT ;  /* 0x000000d80000780c */ /* 0x000fe20003fc4270 */
        /* <DEDUP_REMOVED lines=43> */
[----:B0-----:R-:W-:Y:S01]  /*7cd0*/  FMUL R3, R72, R23 ;  /* 0x0000001748037220 */ /* 0x001fe20000400000 */
[C---:B------:R-:W-:Y:S01]  /*7ce0*/  ISETP.GT.AND P1, PT, R2.reuse, 0x8, P1 ;  /* 0x000000080200780c */ /* 0x040fe20000f24270 */
[----:B------:R-:W-:Y:S01]  /*7cf0*/  @P3 STG.E desc[UR50][R4.64+0x164], R69 ;  /* 0x0001644504003986 */ /* 0x000fe2000c101932 */
[----:B------:R-:W-:-:S04]  /*7d00*/  ISETP.GT.AND P3, PT, R2, RZ, P5 ;  /* 0x000000ff0200720c */ /* 0x000fc80002f64270 */
[----:B------:R0:W-:Y:S01]  /*7d10*/  @P2 STG.E desc[UR50][R6.64+0x160], R11 ;  /* 0x0001600b06002986 */ /* 0x0001e2000c101932 */
[----:B------:R-:W-:Y:S02]  /*7d20*/  ISETP.GT.AND P2, PT, R2, 0x8, P5 ;  /* 0x000000080200780c */ /* 0x000fe40002f44270 */
[----:B------:R-:W-:Y:S01]  /*7d30*/  ISETP.GT.AND P5, PT, R0, 0x68, PT ;  /* 0x000000680000780c */ /* 0x000fe20003fa4270 */
[----:B------:R-:W-:Y:S01]  /*7d40*/  @P0 STG.E desc[UR50][R6.64+0x164], R71 ;  /* 0x0001644706000986 */ /* 0x000fe2000c101932 */
[----:B-1----:R-:W-:Y:S01]  /*7d50*/  FMUL R9, R74, R23 ;  /* 0x000000174a097220 */ /* 0x002fe20000400000 */
[----:B------:R-:W-:Y:S02]  /*7d60*/  ISETP.GT.AND P0, PT, R0, 0x69, PT ;  /* 0x000000690000780c */ /* 0x000fe40003f04270 */
[----:B------:R1:W-:Y:S01]  /*7d70*/  @P4 STG.E desc[UR50][R4.64+0x180], R3 ;  /* 0x0001800304004986 */ /* 0x0003e2000c101932 */
[----:B------:R-:W-:-:S03]  /*7d80*/  ISETP.GT.AND P4, PT, R2, RZ, P5 ;  /* 0x000000ff0200720c */ /* 0x000fc60002f84270 */
[----:B------:R-:W-:Y:S01]  /*7d90*/  @P3 STG.E desc[UR50][R4.64+0x184], R73 ;  /* 0x0001844904003986 */ /* 0x000fe2000c101932 */
[----:B------:R-:W-:Y:S01]  /*7da0*/  ISETP.GT.AND P3, PT, R2, RZ, P0 ;  /* 0x000000ff0200720c */ /* 0x000fe20000764270 */
[----:B0-----:R-:W-:Y:S01]  /*7db0*/  FMUL R11, R78, R23 ;  /* 0x000000174e0b7220 */ /* 0x001fe20000400000 */
[----:B------:R-:W-:Y:S01]  /*7dc0*/  ISETP.GT.AND P0, PT, R2, 0x8, P0 ;  /* 0x000000080200780c */ /* 0x000fe20000704270 */
[----:B------:R0:W-:Y:S01]  /*7dd0*/  @P1 STG.E desc[UR50][R6.64+0x180], R9 ;  /* 0x0001800906001986 */ /* 0x0001e2000c101932 */
[----:B------:R-:W-:-:S03]  /*7de0*/  ISETP.GT.AND P1, PT, R0, 0x70, PT ;  /* 0x000000700000780c */ /* 0x000fc60003f24270 */
[----:B------:R-:W-:Y:S01]  /*7df0*/  @P2 STG.E desc[UR50][R6.64+0x184], R75 ;  /* 0x0001844b06002986 */ /* 0x000fe2000c101932 */
[-C--:B-1----:R-:W-:Y:S01]  /*7e00*/  FMUL R3, R76, R23.reuse ;  /* 0x000000174c037220 */ /* 0x082fe20000400000 */
[----:B------:R-:W-:Y:S02]  /*7e10*/  ISETP.GT.AND P2, PT, R2, 0x8, P5 ;  /* 0x000000080200780c */ /* 0x000fe40002f44270 */
[----:B------:R-:W-:Y:S02]  /*7e20*/  ISETP.GT.AND P5, PT, R0, 0x71, PT ;  /* 0x000000710000780c */ /* 0x000fe40003fa4270 */
        /* <DEDUP_REMOVED lines=136> */
[-C--:B0-----:R-:W-:Y:S01]  /*86b0*/  FMUL R11, R126, R23.reuse ;  /* 0x000000177e0b7220 */ /* 0x081fe20000400000 */
[----:B------:R-:W-:Y:S01]  /*86c0*/  ISETP.GT.AND P0, PT, R2, 0x8, P0 ;  /* 0x000000080200780c */ /* 0x000fe20000704270 */
[----:B------:R0:W-:Y:S01]  /*86d0*/  @P1 STG.E desc[UR50][R6.64+0x300], R9 ;  /* 0x0003000906001986 */ /* 0x0001e2000c101932 */
[----:B------:R-:W-:Y:S01]  /*86e0*/  ISETP.GT.AND P1, PT, R0, 0xd0, PT ;  /* 0x000000d00000780c */ /* 0x000fe20003f24270 */
[-C--:B-1----:R-:W-:Y:S02]  /*86f0*/  FMUL R3, R124, R23.reuse ;  /* 0x000000177c037220 */ /* 0x082fe40000400000 */
[----:B------:R-:W-:Y:S01]  /*8700*/  @P2 STG.E desc[UR50][R6.64+0x304], R123 ;  /* 0x0003047b06002986 */ /* 0x000fe2000c101932 */
[----:B------:R-:W-:Y:S02]  /*8710*/  ISETP.GT.AND P2, PT, R2, 0x8, P5 ;  /* 0x000000080200780c */ /* 0x000fe40002f44270 */
[----:B------:R-:W-:Y:S01]  /*8720*/  ISETP.GT.AND P5, PT, R0, 0xd1, PT ;  /* 0x000000d10000780c */ /* 0x000fe20003fa4270 */
[----:B------:R1:W-:Y:S01]  /*8730*/  @P4 STG.E desc[UR50][R4.64+0x320], R3 ;  /* 0x0003200304004986 */ /* 0x0003e2000c101932 */
[----:B------:R-:W-:Y:S01]  /*8740*/  ISETP.GT.AND P4, PT, R2, RZ, P1 ;  /* 0x000000ff0200720c */ /* 0x000fe20000f84270 */
[----:B0-----:R-:W-:-:S02]  /*8750*/  FMUL R9, R128, R23 ;  /* 0x0000001780097220 */ /* 0x001fc40000400000 */
[----:B------:R-:W-:Y:S01]  /*8760*/  @P3 STG.E desc[UR50][R4.64+0x324], R125 ;  /* 0x0003247d04003986 */ /* 0x000fe2000c101932 */
[C---:B------:R-:W-:Y:S02]  /*8770*/  ISETP.GT.AND P3, PT, R2.reuse, RZ, P5 ;  /* 0x000000ff0200720c */ /* 0x040fe40002f64270 */
[----:B------:R-:W-:-:S03]  /*8780*/  ISETP.GT.AND P1, PT, R2, 0x8, P1 ;  /* 0x000000080200780c */ /* 0x000fc60000f24270 */
[----:B------:R0:W-:Y:S01]  /*8790*/  @P2 STG.E desc[UR50][R6.64+0x320], R11 ;  /* 0x0003200b06002986 */ /* 0x0001e2000c101932 */
[----:B------:R-:W-:Y:S01]  /*87a0*/  ISETP.GT.AND P2, PT, R2, 0x8, P5 ;  /* 0x000000080200780c */ /* 0x000fe20002f44270 */
[----:B-1----:R-:W-:Y:S02]  /*87b0*/  FMUL R3, R130, R23 ;  /* 0x0000001782037220 */ /* 0x002fe40000400000 */
[----:B------:R-:W-:Y:S01]  /*87c0*/  @P0 STG.E desc[UR50][R6.64+0x324], R127 ;  /* 0x0003247f06000986 */ /* 0x000fe2000c101932 */
[----:B------:R-:W-:-:S03]  /*87d0*/  ISETP.GT.AND P0, PT, R0, 0xd9, PT ;  /* 0x000000d90000780c */ /* 0x000fc60003f04270 */
[----:B------:R1:W-:Y:S01]  /*87e0*/  @P4 STG.E desc[UR50][R4.64+0x340], R9 ;  /* 0x0003400904004986 */ /* 0x0003e2000c101932 */
[C---:B------:R-:W-:Y:S02]  /*87f0*/  ISETP.GT.AND P4, PT, R2.reuse, RZ, P6 ;  /* 0x000000ff0200720c */ /* 0x040fe40003784270 */
[C---:B------:R-:W-:Y:S01]  /*8800*/  ISETP.GT.AND P6, PT, R2.reuse, 0x8, P6 ;  /* 0x000000080200780c */ /* 0x040fe200037c4270 */
[----:B------:R-:W-:Y:S01]  /*8810*/  @P3 STG.E desc[UR50][R4.64+0x344], R129 ;  /* 0x0003448104003986 */ /* 0x000fe2000c101932 */
[----:B------:R-:W-:Y:S01]  /*8820*/  ISETP.GT.AND P3, PT, R2, RZ, P0 ;  /* 0x000000ff0200720c */ /* 0x000fe20000764270 */
[-C--:B0-----:R-:W-:Y:S02]  /*8830*/  FMUL R11, R134, R23.reuse ;  /* 0x00000017860b7220 */ /* 0x081fe40000400000 */
[----:B------:R0:W-:Y:S01]  /*8840*/  @P1 STG.E desc[UR50][R6.64+0x340], R3 ;  /* 0x0003400306001986 */ /* 0x0001e2000c101932 */
[----:B------:R-:W-:Y:S01]  /*8850*/  ISETP.GT.AND P1, PT, R2, 0x8, P0 ;  /* 0x000000080200780c */ /* 0x000fe20000724270 */
[----:B-1----:R-:W-:-:S02]  /*8860*/  FMUL R9, R132, R23 ;  /* 0x0000001784097220 */ /* 0x002fc40000400000 */
[----:B------:R-:W-:Y:S01]  /*8870*/  @P2 STG.E desc[UR50][R6.64+0x344], R131 ;  /* 0x0003448306002986 */ /* 0x000fe2000c101932 */
[----:B------:R-:W-:-:S03]  /*8880*/  ISETP.GT.AND P2, PT, R0, 0xe0, PT ;  /* 0x000000e00000780c */ /* 0x000fc60003f44270 */
[----:B------:R1:W-:Y:S01]  /*8890*/  @P4 STG.E desc[UR50][R4.64+0x360], R9 ;  /* 0x0003600904004986 */ /* 0x0003e2000c101932 */
[----:B------:R-:W-:Y:S02]  /*88a0*/  ISETP.GT.AND P5, PT, R2, RZ, P2 ;  /* 0x000000ff0200720c */ /* 0x000fe400017a4270 */
[----:B------:R-:W-:Y:S01]  /*88b0*/  ISETP.GT.AND P4, PT, R0, 0xe1, PT ;  /* 0x000000e10000780c */ /* 0x000fe20003f84270 */
[----:B0-----:R-:W-:Y:S01]  /*88c0*/  FMUL R3, R136, R23 ;  /* 0x0000001788037220 */ /* 0x001fe20000400000 */
[----:B------:R-:W-:Y:S01]  /*88d0*/  @P3 STG.E desc[UR50][R4.64+0x364], R133 ;  /* 0x0003648504003986 */ /* 0x000fe2000c101932 */
[C---:B------:R-:W-:Y:S02]  /*88e0*/  ISETP.GT.AND P2, PT, R2.reuse, 0x8, P2 ;  /* 0x000000080200780c */ /* 0x040fe40001744270 */
[----:B------:R-:W-:Y:S01]  /*88f0*/  ISETP.GT.AND P0, PT, R2, RZ, P4 ;  /* 0x000000ff0200720c */ /* 0x000fe20002704270 */
[----:B------:R0:W-:Y:S01]  /*8900*/  @P6 STG.E desc[UR50][R6.64+0x360], R11 ;  /* 0x0003600b06006986 */ /* 0x0001e2000c101932 */
[----:B------:R-:W-:-:S02]  /*8910*/  ISETP.GT.AND P3, PT, R0, 0xe8, PT ;  /* 0x000000e80000780c */ /* 0x000fc40003f64270 */
[C---:B------:R-:W-:Y:S01]  /*8920*/  ISETP.GT.AND P4, PT, R2.reuse, 0x8, P4 ;  /* 0x000000080200780c */ /* 0x040fe20002784270 */
[----:B------:R-:W-:Y:S01]  /*8930*/  @P1 STG.E desc[UR50][R6.64+0x364], R135 ;  /* 0x0003648706001986 */ /* 0x000fe2000c101932 */
[----:B------:R-:W-:Y:S01]  /*8940*/  ISETP.GT.AND P1, PT, R2, RZ, P3 ;  /* 0x000000ff0200720c */ /* 0x000fe20001f24270 */
[----:B-1----:R-:W-:Y:S01]  /*8950*/  FMUL R9, R138, R23 ;  /* 0x000000178a097220 */ /* 0x002fe20000400000 */
[----:B------:R-:W-:Y:S01]  /*8960*/  ISETP.GT.AND P3, PT, R2, 0x8, P3 ;  /* 0x000000080200780c */ /* 0x000fe20001f64270 */
[----:B------:R1:W-:Y:S01]  /*8970*/  @P5 STG.E desc[UR50][R4.64+0x380], R3 ;  /* 0x0003800304005986 */ /* 0x0003e2000c101932 */
[----:B------:R-:W-:-:S03]  /*8980*/  ISETP.GT.AND P5, PT, R0, 0xe9, PT ;  /* 0x000000e90000780c */ /* 0x000fc60003fa4270 */
        /* <DEDUP_REMOVED lines=8> */
[----:B------:R-:W-:Y:S02]  /*8a10*/  ISETP.GT.AND P4, PT, R0, 0xf1, PT ;  /* 0x000000f10000780c */ /* 0x000fe40003f84270 */
[C---:B------:R-:W-:Y:S01]  /*8a20*/  ISETP.GT.AND P6, PT, R2.reuse, RZ, P2 ;  /* 0x000000ff0200720c */ /* 0x040fe200017c4270 */
[----:B------:R-:W-:Y:S01]  /*8a30*/  @P1 STG.E desc[UR50][R4.64+0x3a0], R3 ;  /* 0x0003a00304001986 */ /* 0x000fe2000c101932 */
[----:B------:R-:W-:Y:S01]  /*8a40*/  ISETP.GT.AND P2, PT, R2, 0x8, P2 ;  /* 0x000000080200780c */ /* 0x000fe20001744270 */
[----:B0-----:R-:W-:-:S02]  /*8a50*/  FMUL R9, R142, R23 ;  /* 0x000000178e097220 */ /* 0x001fc40000400000 */
[----:B------:R-:W-:Y:S01]  /*8a60*/  @P0 STG.E desc[UR50][R4.64+0x3a4], R141 ;  /* 0x0003a48d04000986 */ /* 0x000fe2000c101932 */
[C---:B------:R-:W-:Y:S02]  /*8a70*/  ISETP.GT.AND P0, PT, R0.reuse, 0xf9, PT ;  /* 0x000000f90000780c */ /* 0x040fe40003f04270 */
[----:B------:R-:W-:Y:S01]  /*8a80*/  ISETP.GT.AND P1, PT, R0, 0xf8, PT ;  /* 0x000000f80000780c */ /* 0x000fe20003f24270 */
[----:B------:R0:W-:Y:S01]  /*8a90*/  @P3 STG.E desc[UR50][R6.64+0x3a0], R9 ;  /* 0x0003a00906003986 */ /* 0x0001e2000c101932 */
[C---:B------:R-:W-:Y:S02]  /*8aa0*/  ISETP.GT.AND P3, PT, R2.reuse, RZ, P4 ;  /* 0x000000ff0200720c */ /* 0x040fe40002764270 */
[C---:B------:R-:W-:Y:S01]  /*8ab0*/  ISETP.GT.AND P4, PT, R2.reuse, 0x8, P4 ;  /* 0x000000080200780c */ /* 0x040fe20002784270 */
[----:B------:R-:W-:Y:S01]  /*8ac0*/  @P5 STG.E desc[UR50][R6.64+0x3a4], R143 ;  /* 0x0003a48f06005986 */ /* 0x000fe2000c101932 */
[C---:B------:R-:W-:Y:S02]  /*8ad0*/  ISETP.GT.AND P5, PT, R2.reuse, RZ, P0 ;  /* 0x000000ff0200720c */ /* 0x040fe400007a4270 */
[C---:B------:R-:W-:Y:S01]  /*8ae0*/  ISETP.GT.AND P0, PT, R2.reuse, 0x8, P0 ;  /* 0x000000080200780c */ /* 0x040fe20000704270 */
[----:B------:R1:W-:Y:S01]  /*8af0*/  @P6 STG.E desc[UR50][R4.64+0x3c0], R11 ;  /* 0x0003c00b04006986 */ /* 0x0003e2000c101932 */
[----:B------:R-:W-:-:S02]  /*8b00*/  ISETP.GT.AND P6, PT, R2, RZ, P1 ;  /* 0x000000ff0200720c */ /* 0x000fc40000fc4270 */
[----:B------:R-:W-:Y:S01]  /*8b10*/  ISETP.GT.AND P1, PT, R2, 0x8, P1 ;  /* 0x000000080200780c */ /* 0x000fe20000f24270 */
[-C--:B0-----:R-:W-:Y:S02]  /*8b20*/  FMUL R9, R146, R23.reuse ;  /* 0x0000001792097220 */ /* 0x081fe40000400000 */
[----:B------:R-:W-:Y:S02]  /*8b30*/  @P3 IMAD.MOV.U32 R2, RZ, RZ, R4 ;  /* 0x000000ffff023224 */ /* 0x000fe400078e0004 */
[----:B------:R-:W-:Y:S02]  /*8b40*/  @P3 IMAD.MOV.U32 R3, RZ, RZ, R5 ;  /* 0x000000ffff033224 */ /* 0x000fe400078e0005 */
[----:B-1----:R-:W-:-:S03]  /*8b50*/  FMUL R11, R148, R23 ;  /* 0x00000017940b7220 */ /* 0x002fc60000400000 */
[----:B------:R0:W-:Y:S02]  /*8b60*/  @P3 STG.E desc[UR50][R2.64+0x3c4], R145 ;  /* 0x0003c49102003986 */ /* 0x0001e4000c101932 */
[----:B0-----:R-:W-:Y:S02]  /*8b70*/  @P2 IMAD.MOV.U32 R2, RZ, RZ, R6 ;  /* 0x000000ffff022224 */ /* 0x001fe400078e0006 */
[----:B------:R-:W-:-:S05]  /*8b80*/  @P2 IMAD.MOV.U32 R3, RZ, RZ, R7 ;  /* 0x000000ffff032224 */ /* 0x000fca00078e0007 */
[----:B------:R0:W-:Y:S02]  /*8b90*/  @P2 STG.E desc[UR50][R2.64+0x3c0], R9 ;  /* 0x0003c00902002986 */ /* 0x0001e4000c101932 */
[----:B0-----:R-:W-:Y:S02]  /*8ba0*/  @P4 IMAD.MOV.U32 R2, RZ, RZ, R6 ;  /* 0x000000ffff024224 */ /* 0x001fe400078e0006 */
[----:B------:R-:W-:-:S05]  /*8bb0*/  @P4 IMAD.MOV.U32 R3, RZ, RZ, R7 ;  /* 0x000000ffff034224 */ /* 0x000fca00078e0007 */
[----:B------:R0:W-:Y:S02]  /*8bc0*/  @P4 STG.E desc[UR50][R2.64+0x3c4], R147 ;  /* 0x0003c49302004986 */ /* 0x0001e4000c101932 */
[----:B0-----:R-:W-:Y:S02]  /*8bd0*/  @P6 IMAD.MOV.U32 R2, RZ, RZ, R4 ;  /* 0x000000ffff026224 */ /* 0x001fe400078e0004 */
[----:B------:R-:W-:-:S05]  /*8be0*/  @P6 IMAD.MOV.U32 R3, RZ, RZ, R5 ;  /* 0x000000ffff036224 */ /* 0x000fca00078e0005 */
[----:B------:R0:W-:Y:S04]  /*8bf0*/  @P6 STG.E desc[UR50][R2.64+0x3e0], R11 ;  /* 0x0003e00b02006986 */ /* 0x0001e8000c101932 */
[----:B------:R1:W-:Y:S01]  /*8c00*/  @P5 STG.E desc[UR50][R4.64+0x3e4], R149 ;  /* 0x0003e49504005986 */ /* 0x0003e2000c101932 */
[----:B0-----:R-:W-:Y:S02]  /*8c10*/  @P1 IMAD.MOV.U32 R2, RZ, RZ, R6 ;  /* 0x000000ffff021224 */ /* 0x001fe400078e0006 */
[----:B------:R-:W-:-:S05]  /*8c20*/  @P1 IMAD.MOV.U32 R3, RZ, RZ, R7 ;  /* 0x000000ffff031224 */ /* 0x000fca00078e0007 */
[----:B------:R1:W-:Y:S04]  /*8c30*/  @P1 STG.E desc[UR50][R2.64+0x3e0], R13 ;  /* 0x0003e00d02001986 */ /* 0x0003e8000c101932 */
[----:B------:R1:W-:Y:S02]  /*8c40*/  @P0 STG.E desc[UR50][R6.64+0x3e4], R151 ;  /* 0x0003e49706000986 */ /* 0x0003e4000c101932 */
.L_x_289:
[----:B------:R-:W-:Y:S05]  /*8c50*/  BSYNC B0 ;  /* 0x0000000000007941 */ /* 0x000fea0003800000 */
.L_x_35:
[----:B01----:R-:W-:Y:S01]  /*8c60*/  IMAD.U32 R2, RZ, RZ, UR38 ;  /* 0x00000026ff027e24 */ /* 0x003fe2000f8e00ff */
[----:B------:R-:W-:Y:S01]  /*8c70*/  ULDC.64 UR4, c[0x0][0x650] ;  /* 0x0001940000047ab9 */ /* 0x000fe20000000a00 */
[----:B------:R-:W-:Y:S01]  /*8c80*/  IMAD.U32 R0, RZ, RZ, UR41 ;  /* 0x00000029ff007e24 */ /* 0x000fe2000f8e00ff */
[----:B------:R0:W-:Y:S01]  /*8c90*/  SYNCS.ARRIVE.TRANS64.A1T0 RZ, [R160+UR46], RZ ;  /* 0x000000ffa0ff79a7 */ /* 0x0001e2000810002e */
[----:B------:R-:W-:Y:S01]  /*8ca0*/  IMAD.U32 R3, RZ, RZ, UR39 ;  /* 0x00000027ff037e24 */ /* 0x000fe2000f8e00ff */
[C---:B------:R-:W-:Y:S01]  /*8cb0*/  LEA R16, P0, R2.reuse, R16, 0x1 ;  /* 0x0000001002107211 */ /* 0x040fe200078008ff */
[----:B------:R-:W-:Y:S02]  /*8cc0*/  IMAD.MOV.U32 R18, RZ, RZ, -0x1 ;  /* 0xffffffffff127424 */ /* 0x000fe400078e00ff */
[----:B------:R-:W-:Y:S01]  /*8cd0*/  IMAD.MOV.U32 R19, RZ, RZ, -0x1 ;  /* 0xffffffffff137424 */ /* 0x000fe200078e00ff */
[----:B------:R-:W-:Y:S01]  /*8ce0*/  LEA.HI.X R17, R2, R17, R0, 0x1, P0 ;  /* 0x0000001102117211 */ /* 0x000fe200000f0c00 */
[----:B------:R-:W-:Y:S01]  /*8cf0*/  IMAD.MOV.U32 R2, RZ, RZ, -0x1 ;  /* 0xffffffffff027424 */ /* 0x000fe200078e00ff */
[----:B------:R-:W-:-:S02]  /*8d00*/  ISETP.GE.U32.AND P0, PT, R16, UR4, PT ;  /* 0x0000000410007c0c */ /* 0x000fc4000bf06070 */
[----:B------:R-:W-:Y:S02]  /*8d10*/  PRMT R0, RZ, 0x7610, R0 ;  /* 0x00007610ff007816 */ /* 0x000fe40000000000 */
[----:B------:R-:W-:-:S13]  /*8d20*/  ISETP.GE.U32.AND.EX P0, PT, R17, UR5, PT, P0 ;  /* 0x0000000511007c0c */ /* 0x000fda000bf06100 */
[----:B0-----:R-:W-:Y:S05]  /*8d30*/  @P0 BRA `(.L_x_290) ;  /* 0x00000004008c0947 */ /* 0x001fea0003800000 */
[----:B------:R-:W0:Y:S01]  /*8d40*/  S2UR UR7, SR_CTAID.X ;  /* 0x00000000000779c3 */ /* 0x000e220000002500 */
[----:B------:R-:W-:Y:S01]  /*8d50*/  ULDC.64 UR4, c[0x0][0x628] ;  /* 0x00018a0000047ab9 */ /* 0x000fe20000000a00 */
[----:B------:R-:W-:Y:S01]  /*8d60*/  ULDC UR6, c[0x0][0x150] ;  /* 0x0000540000067ab9 */ /* 0x000fe20000000800 */
[----:B------:R-:W-:Y:S01]  /*8d70*/  ISETP.NE.U32.AND P0, PT, RZ, UR4, PT ;  /* 0x00000004ff007c0c */ /* 0x000fe2000bf05070 */
[----:B------:R-:W-:Y:S01]  /*8d80*/  ULDC UR15, c[0x0][0x630] ;  /* 0x00018c00000f7ab9 */ /* 0x000fe20000000800 */
[C---:B------:R-:W-:Y:S01]  /*8d90*/  R2UR UR16, R16.reuse ;  /* 0x00000000101072ca */ /* 0x040fe200000e0000 */
[----:B------:R-:W-:Y:S01]  /*8da0*/  ULDC UR18, c[0x0][0x154] ;  /* 0x0000550000127ab9 */ /* 0x000fe20000000800 */
[----:B------:R-:W-:Y:S01]  /*8db0*/  ISETP.NE.AND.EX P0, PT, RZ, UR5, PT, P0 ;  /* 0x00000005ff007c0c */ /* 0x000fe2000bf05300 */
[----:B------:R-:W1:Y:S01]  /*8dc0*/  S2UR UR19, SR_CTAID.Y ;  /* 0x00000000001379c3 */ /* 0x000e620000002600 */
[----:B------:R-:W-:Y:S02]  /*8dd0*/  R2UR UR17, R17 ;  /* 0x00000000111172ca */ /* 0x000fe400000e0000 */
[----:B------:R-:W-:-:S02]  /*8de0*/  R2UR UR12, R16 ;  /* 0x00000000100c72ca */ /* 0x000fc400000e0000 */
[----:B------:R-:W-:Y:S02]  /*8df0*/  R2UR UR13, R17 ;  /* 0x00000000110d72ca */ /* 0x000fe400000e0000 */
[----:B0-----:R-:W-:-:S05]  /*8e00*/  I2FP.F32.U32 R0, UR7 ;  /* 0x0000000700007c45 */ /* 0x001fca0008201000 */
[----:B------:R-:W-:-:S04]  /*8e10*/  FMUL R0, R0, UR6 ;  /* 0x0000000600007c20 */ /* 0x000fc80008400000 */
[----:B------:R0:W0:Y:S01]  /*8e20*/  F2I.U32.TRUNC.NTZ R2, R0 ;  /* 0x0000000000027305 */ /* 0x000022000020f000 */
[----:B-1----:R-:W-:Y:S05]  /*8e30*/  @!P0 BRA `(.L_x_291) ;  /* 0x0000000000308947 */ /* 0x002fea0003800000 */
        /* <DEDUP_REMOVED lines=12> */
.L_x_291:
[----:B------:R-:W-:Y:S01]  /*8f00*/  USHF.R.U64 UR6, UR12, UR15, UR13 ;  /* 0x0000000f0c067299 */ /* 0x000fe2000800120d */
[----:B0-----:R-:W-:Y:S01]  /*8f10*/  I2FP.F32.U32 R0, UR19 ;  /* 0x0000001300007c45 */ /* 0x001fe20008201000 */
[----:B------:R-:W-:Y:S01]  /*8f20*/  USHF.R.U32.HI UR4, URZ, UR15, UR13 ;  /* 0x0000000f3f047299 */ /* 0x000fe2000801160d */
[----:B------:R-:W-:Y:S01]  /*8f30*/  R2UR UR14, R2 ;  /* 0x00000000020e72ca */ /* 0x000fe200000e0000 */
[----:B------:R-:W-:Y:S02]  /*8f40*/  UIADD3 UR9, UP0, URZ, -UR6, URZ ;  /* 0x800000063f097290 */ /* 0x000fe4000ff1e03f */
[----:B------:R-:W-:Y:S01]  /*8f50*/  FMUL R0, R0, UR18 ;  /* 0x0000001200007c20 */ /* 0x000fe20008400000 */
[----:B------:R-:W-:Y:S01]  /*8f60*/  ULDC.64 UR12, c[0x0][0x620] ;  /* 0x00018800000c7ab9 */ /* 0x000fe20000000a00 */
[----:B------:R-:W-:Y:S01]  /*8f70*/  UIADD3.X UR4, URZ, ~UR4, URZ, UP0, !UPT ;  /* 0x800000043f047290 */ /* 0x000fe200087fe43f */
[----:B------:R-:W-:Y:S01]  /*8f80*/  UMOV UR10, UR16 ;  /* 0x00000010000a7c82 */ /* 0x000fe20008000000 */
[----:B------:R-:W-:-:S02]  /*8f90*/  UMOV UR11, UR17 ;  /* 0x00000011000b7c82 */ /* 0x000fc40008000000 */
[----:B------:R-:W0:Y:S01]  /*8fa0*/  F2I.U32.TRUNC.NTZ R0, R0 ;  /* 0x0000000000007305 */ /* 0x000e22000020f000 */
[----:B------:R-:W-:Y:S02]  /*8fb0*/  UIMAD UR4, UR4, UR12, URZ ;  /* 0x0000000c040472a4 */ /* 0x000fe4000f8e023f */
[----:B------:R-:W-:Y:S02]  /*8fc0*/  UIMAD.WIDE.U32 UR10, UR9, UR12, UR10 ;  /* 0x0000000c090a72a5 */ /* 0x000fe4000f8e000a */
[----:B------:R-:W-:Y:S01]  /*8fd0*/  UIMAD UR9, UR9, UR13, UR4 ;  /* 0x0000000d090972a4 */ /* 0x000fe2000f8e0204 */
[----:B------:R-:W-:Y:S01]  /*8fe0*/  ULDC UR22, c[0x0][0x658] ;  /* 0x0001960000167ab9 */ /* 0x000fe20000000800 */
[----:B------:R-:W-:Y:S02]  /*8ff0*/  UMOV UR12, 0xffffffff ;  /* 0xffffffff000c7882 */ /* 0x000fe40000000000 */
[----:B------:R-:W-:Y:S01]  /*9000*/  UIADD3 UR11, UR11, UR9, URZ ;  /* 0x000000090b0b7290 */ /* 0x000fe2000fffe03f */
[----:B------:R-:W-:Y:S01]  /*9010*/  ULDC UR13, c[0x0][0x618] ;  /* 0x00018600000d7ab9 */ /* 0x000fe20000000800 */
[----:B------:R-:W-:Y:S01]  /*9020*/  ULDC.64 UR4, c[0x0][0x640] ;  /* 0x0001900000047ab9 */ /* 0x000fe20000000a00 */
[----:B------:R-:W-:Y:S01]  /*9030*/  USHF.L.U32 UR18, UR12, UR22, URZ ;  /* 0x000000160c127299 */ /* 0x000fe2000800063f */
[----:B------:R-:W-:Y:S01]  /*9040*/  ISETP.NE.U32.AND P0, PT, RZ, UR4, PT ;  /* 0x00000004ff007c0c */ /* 0x000fe2000bf05070 */
[----:B------:R-:W-:Y:S01]  /*9050*/  USHF.R.U64 UR12, UR10, UR13, UR11 ;  /* 0x0000000d0a0c7299 */ /* 0x000fe2000800120b */
[----:B0-----:R-:W-:Y:S01]  /*9060*/  R2UR UR16, R0 ;  /* 0x00000000001072ca */ /* 0x001fe200000e0000 */
[----:B------:R-:W-:Y:S01]  /*9070*/  USHF.R.U32.HI UR10, URZ, UR13, UR11 ;  /* 0x0000000d3f0a7299 */ /* 0x000fe2000801160b */
[----:B------:R-:W-:Y:S01]  /*9080*/  ISETP.NE.AND.EX P0, PT, RZ, UR5, PT, P0 ;  /* 0x00000005ff007c0c */ /* 0x000fe2000bf05300 */
[----:B------:R-:W-:Y:S01]  /*9090*/  ULDC UR17, c[0x0][0x608] ;  /* 0x0001820000117ab9 */ /* 0x000fe20000000800 */
[----:B------:R-:W-:-:S02]  /*90a0*/  ULOP3.LUT UR23, URZ, UR18, URZ, 0x33, !UPT ;  /* 0x000000123f177292 */ /* 0x000fc4000f8e333f */
[----:B------:R-:W-:Y:S02]  /*90b0*/  USHF.R.U64 UR18, UR12, UR17, UR10 ;  /* 0x000000110c127299 */ /* 0x000fe4000800120a */
[----:B------:R-:W-:Y:S01]  /*90c0*/  USHF.R.U32.HI UR10, URZ, UR17, UR10 ;  /* 0x000000113f0a7299 */ /* 0x000fe2000801160a */
[----:B------:R-:W-:Y:S01]  /*90d0*/  UMOV UR20, 0x1 ;  /* 0x0000000100147882 */ /* 0x000fe20000000000 */
[----:B------:R-:W-:Y:S02]  /*90e0*/  UIADD3 UR14, -UR14, URZ, URZ ;  /* 0x0000003f0e0e7290 */ /* 0x000fe4000fffe13f */
[----:B------:R-:W-:Y:S02]  /*90f0*/  USHF.L.U32 UR13, UR20, UR22, URZ ;  /* 0x00000016140d7299 */ /* 0x000fe4000800063f */
[----:B------:R-:W-:Y:S01]  /*9100*/  USHF.R.U64 UR20, UR18, UR22, UR10 ;  /* 0x0000001612147299 */ /* 0x000fe2000800120a */
[----:B------:R-:W-:Y:S01]  /*9110*/  ULDC UR15, c[0x0][0x144] ;  /* 0x00005100000f7ab9 */ /* 0x000fe20000000800 */
[----:B------:R-:W-:Y:S01]  /*9120*/  ULDC UR8, c[0x0][0x600] ;  /* 0x0001800000087ab9 */ /* 0x000fe20000000800 */
[----:B------:R-:W-:-:S02]  /*9130*/  UIADD3 UR21, -UR16, URZ, URZ ;  /* 0x0000003f10157290 */ /* 0x000fc4000fffe13f */
[----:B------:R-:W-:Y:S02]  /*9140*/  USHF.R.U32.HI UR17, URZ, UR22, UR10 ;  /* 0x000000163f117299 */ /* 0x000fe4000801160a */
[----:B------:R-:W-:Y:S02]  /*9150*/  UIADD3 UR9, UR8, -0x1, URZ ;  /* 0xffffffff08097890 */ /* 0x000fe4000fffe03f */
[----:B------:R-:W-:Y:S01]  /*9160*/  UIMAD UR22, UR15, UR14, UR7 ;  /* 0x0000000e0f1672a4 */ /* 0x000fe2000f8e0207 */
[----:B------:R-:W-:Y:S01]  /*9170*/  ULDC UR26, c[0x0][0x148] ;  /* 0x00005200001a7ab9 */ /* 0x000fe20000000800 */
[----:B------:R-:W-:Y:S01]  /*9180*/  ULDC UR24, c[0x0][0x648] ;  /* 0x0001920000187ab9 */ /* 0x000fe20000000800 */
[----:B------:R-:W-:Y:S01]  /*9190*/  ULDC UR25, c[0x0][0x638] ;  /* 0x00018e0000197ab9 */ /* 0x000fe20000000800 */
        /* <DEDUP_REMOVED lines=12> */
.L_x_292:
[----:B------:R-:W-:Y:S01]  /*9260*/  UISETP.NE.AND UP0, UPT, UR40, URZ, UPT ;  /* 0x0000003f2800728c */ /* 0x000fe2000bf05270 */
[----:B------:R-:W-:Y:S01]  /*9270*/  IMAD.MOV.U32 R0, RZ, RZ, 0x1 ;  /* 0x00000001ff007424 */ /* 0x000fe200078e00ff */
[----:B------:R-:W-:Y:S01]  /*9280*/  USHF.R.U64 UR4, UR16, UR24, UR17 ;  /* 0x0000001810047299 */ /* 0x000fe20008001211 */
[----:B------:R-:W-:Y:S01]  /*9290*/  IMAD.U32 R19, RZ, RZ, UR6 ;  /* 0x00000006ff137e24 */ /* 0x000fe2000f8e00ff */
[----:B------:R-:W-:Y:S02]  /*92a0*/  ULOP3.LUT UR18, UR18, UR23, URZ, 0xc0, !UPT ;  /* 0x0000001712127292 */ /* 0x000fe4000f8ec03f */
[----:B------:R-:W-:Y:S02]  /*92b0*/  UIADD3 UR5, -UR4, URZ, URZ ;  /* 0x0000003f04057290 */ /* 0x000fe4000fffe13f */
[----:B------:R-:W-:Y:S02]  /*92c0*/  ULOP3.LUT UR9, UR12, UR9, URZ, 0xc0, !UPT ;  /* 0x000000090c097292 */ /* 0x000fe4000f8ec03f */
[----:B------:R-:W-:-:S02]  /*92d0*/  UIMAD UR4, UR13, UR4, UR18 ;  /* 0x000000040d0472a4 */ /* 0x000fc4000f8e0212 */
[----:B------:R-:W-:Y:S02]  /*92e0*/  @UP0 UIMAD UR22, UR26, UR21, UR19 ;  /* 0x000000151a1602a4 */ /* 0x000fe4000f8e0213 */
[----:B------:R-:W-:Y:S01]  /*92f0*/  UIMAD UR5, UR5, UR25, UR20 ;  /* 0x00000019050572a4 */ /* 0x000fe2000f8e0214 */
[----:B------:R-:W-:Y:S02]  /*9300*/  ULDC UR7, c[0x0][0x610] ;  /* 0x0001840000077ab9 */ /* 0x000fe40000000800 */
[----:B------:R-:W-:Y:S02]  /*9310*/  UIMAD UR4, UR4, UR7, UR22 ;  /* 0x00000007040472a4 */ /* 0x000fe4000f8e0216 */
[----:B------:R-:W-:-:S04]  /*9320*/  UIMAD UR5, UR5, UR8, UR9 ;  /* 0x00000008050572a4 */ /* 0x000fc8000f8e0209 */
[----:B------:R-:W-:Y:S02]  /*9330*/  USEL UR7, UR5, UR4, !UP0 ;  /* 0x0000000405077287 */ /* 0x000fe4000c000000 */
[----:B------:R-:W-:-:S04]  /*9340*/  USEL UR4, UR4, UR5, !UP0 ;  /* 0x0000000504047287 */ /* 0x000fc8000c000000 */
[----:B------:R-:W-:Y:S02]  /*9350*/  IMAD.U32 R2, RZ, RZ, UR7 ;  /* 0x00000007ff027e24 */ /* 0x000fe4000f8e00ff */
[----:B------:R-:W-:-:S07]  /*9360*/  IMAD.U32 R18, RZ, RZ, UR4 ;  /* 0x00000004ff127e24 */ /* 0x000fce000f8e00ff */
.L_x_290:
[----:B------:R-:W-:Y:S02]  /*9370*/  LOP3.LUT P0, RZ, R0, 0xff, RZ, 0xc0, !PT ;  /* 0x000000ff00ff7812 */ /* 0x000fe4000780c0ff */
[----:B------:R-:W-:-:S11]  /*9380*/  LOP3.LUT R170, R170, 0x1, RZ, 0x3c, !PT ;  /* 0x00000001aaaa7812 */ /* 0x000fd600078e3cff */
[----:B------:R-:W-:Y:S05]  /*9390*/  @P0 BRA `(.L_x_293) ;  /* 0xffffff8000e80947 */ /* 0x000fea000383ffff */
[----:B------:R-:W-:Y:S05]  /*93a0*/  EXIT ;  /* 0x000000000000794d */ /* 0x000fea0003800000 */
.L_x_16:
[----:B------:R-:W-:-:S08]  /*93b0*/  ISETP.NE.AND P0, PT, RZ, UR6, PT ;  /* 0x00000006ff007c0c */ /* 0x000fd0000bf05270 */
[----:B-----5:R-:W0:-:S00]  /*93c0*/  USETMAXREG.DEALLOC.CTAPOOL 0x28 ;  /* 0x00000028000079c8 */ /* 0x020e0000080e0500 */
[----:B------:R-:W-:Y:S05]  /*93d0*/  @P0 EXIT ;  /* 0x000000000000094d */ /* 0x000fea0003800000 */
[----:B0-----:R-:W-:Y:S01]  /*93e0*/  LOP3.LUT P0, RZ, R0, 0xff, RZ, 0xc0, !PT ;  /* 0x000000ff00ff7812 */ /* 0x001fe2000780c0ff */
[----:B------:R-:W-:Y:S02]  /*93f0*/  IMAD.MOV.U32 R0, RZ, RZ, 0x1 ;  /* 0x00000001ff007424 */ /* 0x000fe400078e00ff */
[----:B------:R-:W-:-:S10]  /*9400*/  IMAD.MOV.U32 R8, RZ, RZ, RZ ;  /* 0x000000ffff087224 */ /* 0x000fd400078e00ff */
[----:B------:R-:W-:Y:S05]  /*9410*/  @!P0 BRA `(.L_x_294) ;  /* 0x0000000c00608947 */ /* 0x000fea0003800000 */
[----:B------:R-:W0:Y:S01]  /*9420*/  S2R R11, SR_CgaCtaId ;  /* 0x00000000000b7919 */ /* 0x000e220000008800 */
[----:B------:R-:W-:Y:S01]  /*9430*/  LOP3.LUT P0, RZ, R3, 0x1f, RZ, 0xc0, !PT ;  /* 0x0000001f03ff7812 */ /* 0x000fe2000780c0ff */
[----:B------:R-:W-:Y:S01]  /*9440*/  ULDC UR5, c[0x0][0x658] ;  /* 0x0001960000057ab9 */ /* 0x000fe20000000800 */
[----:B------:R-:W-:Y:S01]  /*9450*/  UMOV UR6, 0xffffffff ;  /* 0xffffffff00067882 */ /* 0x000fe20000000000 */
[----:B------:R-:W-:Y:S01]  /*9460*/  BSSY B0, `(.L_x_294) ;  /* 0x00000d3000007945 */ /* 0x000fe20003800000 */
[----:B------:R-:W-:Y:S01]  /*9470*/  USHF.L.U32 UR6, UR6, UR5, URZ ;  /* 0x0000000506067299 */ /* 0x000fe2000800063f */
[C---:B------:R-:W-:Y:S01]  /*9480*/  ISETP.NE.AND P3, PT, R4.reuse, RZ, PT ;  /* 0x000000ff0400720c */ /* 0x040fe20003f65270 */
[----:B------:R-:W-:Y:S01]  /*9490*/  IMAD.MOV.U32 R10, RZ, RZ, 0x1 ;  /* 0x00000001ff0a7424 */ /* 0x000fe200078e00ff */
[----:B------:R-:W-:Y:S01]  /*94a0*/  ISETP.NE.OR P0, PT, R4, RZ, !P0 ;  /* 0x000000ff0400720c */ /* 0x000fe20004705670 */
[----:B------:R-:W-:Y:S01]  /*94b0*/  IMAD.MOV.U32 R0, RZ, RZ, 0x1 ;  /* 0x00000001ff007424 */ /* 0x000fe200078e00ff */
[----:B------:R-:W-:Y:S01]  /*94c0*/  ULDC UR4, c[0x0][0x600] ;  /* 0x0001800000047ab9 */ /* 0x000fe20000000800 */
[----:B------:R-:W-:Y:S01]  /*94d0*/  IMAD.MOV.U32 R8, RZ, RZ, RZ ;  /* 0x000000ffff087224 */ /* 0x000fe200078e00ff */
[----:B------:R-:W-:Y:S01]  /*94e0*/  UMOV UR7, 0x1 ;  /* 0x0000000100077882 */ /* 0x000fe20000000000 */
[----:B------:R-:W-:-:S02]  /*94f0*/  UIADD3 UR21, UR37, 0x1, URZ ;  /* 0x0000000125157890 */ /* 0x000fc4000fffe03f */
[----:B------:R-:W-:Y:S02]  /*9500*/  ULOP3.LUT UR13, UR42, 0x2, URZ, 0xfc, !UPT ;  /* 0x000000022a0d7892 */ /* 0x000fe4000f8efc3f */
[----:B------:R-:W-:Y:S02]  /*9510*/  UIADD3 UR4, UR4, -0x1, URZ ;  /* 0xffffffff04047890 */ /* 0x000fe4000fffe03f */
[----:B------:R-:W-:Y:S02]  /*9520*/  USHF.L.U32 UR5, UR7, UR5, URZ ;  /* 0x0000000507057299 */ /* 0x000fe4000800063f */
[----:B------:R-:W-:Y:S01]  /*9530*/  ULOP3.LUT UR6, URZ, UR6, URZ, 0x33, !UPT ;  /* 0x000000063f067292 */ /* 0x000fe2000f8e333f */
[----:B------:R-:W-:Y:S01]  /*9540*/  ULDC.64 UR30, c[0x0][0x198] ;  /* 0x00006600001e7ab9 */ /* 0x000fe20000000a00 */
[C---:B0-----:R-:W-:Y:S02]  /*9550*/  IMAD.SHL.U32 R9, R11.reuse, 0x20, RZ ;  /* 0x000000200b097824 */ /* 0x041fe400078e00ff */
[----:B------:R-:W-:-:S03]  /*9560*/  IMAD.SHL.U32 R11, R11, 0x400, RZ ;  /* 0x000004000b0b7824 */ /* 0x000fc600078e00ff */
[----:B------:R-:W-:-:S07]  /*9570*/  LOP3.LUT R9, R9, 0xe0, RZ, 0xc0, !PT ;  /* 0x000000e009097812 */ /* 0x000fce00078ec0ff */
.L_x_306:
[----:B------:R-:W-:-:S03]  /*9580*/  UMOV UR7, 0xffffffff ;  /* 0xffffffff00077882 */ /* 0x000fc60000000000 */
[----:B------:R-:W-:Y:S05]  /*9590*/  BRA.DIV UR7, `(.L_x_295) ;  /* 0x0000000e07d07947 */ /* 0x000fea000b800000 */
[----:B------:R-:W-:-:S13]  /*95a0*/  ELECT P6, URZ, PT ;  /* 0x00000000003f782f */ /* 0x000fda00038c0000 */
.L_x_317:
[----:B------:R-:W0:Y:S01]  /*95b0*/  LDC R3, c[0x0][0x28c] ;  /* 0x0000a300ff037b82 */ /* 0x000e220000000800 */
[----:B------:R-:W-:Y:S01]  /*95c0*/  BSSY B1, `(.L_x_296) ;  /* 0x0000047000017945 */ /* 0x000fe20003800000 */
[----:B0-----:R-:W-:-:S13]  /*95d0*/  ISETP.LT.OR P6, PT, R3, 0x1, !P6 ;  /* 0x000000010300780c */ /* 0x001fda00077c1670 */
[----:B------:R-:W-:Y:S05]  /*95e0*/  @P6 BRA `(.L_x_297) ;  /* 0x0000000400106947 */ /* 0x000fea0003800000 */
[----:B------:R-:W-:Y:S02]  /*95f0*/  IMAD R6, R2, 0x100, R9 ;  /* 0x0000010002067824 */ /* 0x000fe400078e0209 */
[----:B------:R-:W-:Y:S02]  /*9600*/  IMAD.SHL.U32 R18, R18, 0x40, RZ ;  /* 0x0000004012127824 */ /* 0x000fe400078e00ff */
[----:B------:R-:W-:Y:S02]  /*9610*/  IMAD.MOV.U32 R12, RZ, RZ, RZ ;  /* 0x000000ffff0c7224 */ /* 0x000fe400078e00ff */
[----:B------:R-:W-:Y:S02]  /*9620*/  IMAD.U32 R14, RZ, RZ, UR21 ;  /* 0x00000015ff0e7e24 */ /* 0x000fe4000f8e00ff */
[----:B------:R-:W-:Y:S02]  /*9630*/  IMAD.MOV.U32 R2, RZ, RZ, R0 ;  /* 0x000000ffff027224 */ /* 0x000fe400078e0000 */
[----:B------:R-:W-:-:S07]  /*9640*/  IMAD.MOV.U32 R3, RZ, RZ, R8 ;  /* 0x000000ffff037224 */ /* 0x000fce00078e0008 */
.L_x_301:
[----:B------:R-:W0:Y:S01]  /*9650*/  S2R R5, SR_CgaCtaId ;  /* 0x0000000000057919 */ /* 0x000e220000008800 */
[----:B------:R-:W-:-:S04]  /*9660*/  MOV R4, 0x400 ;  /* 0x0000040000047802 */ /* 0x000fc80000000f00 */
[----:B0-----:R-:W-:Y:S02]  /*9670*/  LEA R13, R5, R4, 0x18 ;  /* 0x00000004050d7211 */ /* 0x001fe400078ec0ff */
[----:B------:R-:W-:Y:S01]  /*9680*/  SHF.L.U32 R4, R2, 0x1f, RZ ;  /* 0x0000001f02047819 */ /* 0x000fe200000006ff */
[----:B------:R-:W0:Y:S02]  /*9690*/  @!P3 LDC R5, c[0x0][0x500] ;  /* 0x00014000ff05bb82 */ /* 0x000e240000000800 */
[----:B------:R-:W-:-:S04]  /*96a0*/  IMAD R7, R3, 0x8, R13 ;  /* 0x0000000803077824 */ /* 0x000fc800078e020d */
[----:B------:R-:W1:Y:S02]  /*96b0*/  SYNCS.PHASECHK.TRANS64.TRYWAIT P1, [R7+URZ+0x10], R4 ;  /* 0x00001004070075a7 */ /* 0x000e64000802017f */
[----:B-1----:R-:W-:Y:S05]  /*96c0*/  @!P1 BRA `(.L_x_298) ;  /* 0x0000000c00a49947 */ /* 0x002fea0003800000 */
.L_x_318:
[----:B------:R-:W-:Y:S01]  /*96d0*/  UPRMT UR7, UR13, 0x9910, URZ ;  /* 0x000099100d077896 */ /* 0x000fe2000800003f */
[----:B0-----:R0:W-:Y:S03]  /*96e0*/  @!P3 SYNCS.ARRIVE.TRANS64 RZ, [R7+URZ], R5 ;  /* 0x0000000507ffb9a7 */ /* 0x0011e6000800003f */
[----:B------:R-:W-:-:S06]  /*96f0*/  UISETP.NE.AND UP0, UPT, UR7, 0x2, UPT ;  /* 0x000000020700788c */ /* 0x000fcc000bf05270 */
[----:B------:R-:W-:-:S13]  /*9700*/  PLOP3.LUT P1, PT, PT, PT, UP0, 0x80, 0x0 ;  /* 0x000000000000781c */ /* 0x000fda0003f2f008 */
[----:B0-----:R-:W-:Y:S05]  /*9710*/  @P1 BRA `(.L_x_299) ;  /* 0x0000000000041947 */ /* 0x001fea0003800000 */
[----:B------:R-:W-:Y:S01]  /*9720*/  BPT.TRAP 0x1 ;  /* 0x000000040000795c */ /* 0x000fe20000300000 */
.L_x_299:
[----:B------:R-:W-:Y:S05]  /*9730*/  @P0 BRA `(.L_x_300) ;  /* 0x0000000000040947 */ /* 0x000fea0003800000 */
[----:B------:R-:W-:Y:S01]  /*9740*/  BPT.TRAP 0x1 ;  /* 0x000000040000795c */ /* 0x000fe20000300000 */
.L_x_300:
[----:B-1----:R-:W-:Y:S01]  /*9750*/  IMAD.SHL.U32 R4, R3, 0x4000, RZ ;  /* 0x0000400003047824 */ /* 0x002fe200078e00ff */
[----:B------:R-:W-:Y:S01]  /*9760*/  R2UR UR34, R12 ;  /* 0x000000000c2272ca */ /* 0x000fe200000e0000 */
[----:B------:R-:W-:Y:S01]  /*9770*/  VIADD R14, R14, 0xffffffff ;  /* 0xffffffff0e0e7836 */ /* 0x000fe20000000000 */
[----:B------:R-:W-:Y:S01]  /*9780*/  R2UR UR33, R7 ;  /* 0x00000000072172ca */ /* 0x000fe200000e0000 */
[----:B------:R-:W-:Y:S01]  /*9790*/  IMAD.IADD R5, R13, 0x1, R4 ;  /* 0x000000010d057824 */ /* 0x000fe200078e0204 */
[----:B------:R-:W-:Y:S01]  /*97a0*/  LOP3.LUT R4, R4, 0x1c00, R11, 0xf8, !PT ;  /* 0x00001c0004047812 */ /* 0x000fe200078ef80b */
[----:B------:R-:W-:Y:S01]  /*97b0*/  UIADD3 UR14, UP0, UR30, 0xf0, URZ ;  /* 0x000000f01e0e7890 */ /* 0x000fe2000ff1e03f */
[----:B------:R-:W-:Y:S01]  /*97c0*/  R2UR UR36, R19 ;  /* 0x00000000132472ca */ /* 0x000fe200000e0000 */
[----:B------:R-:W-:Y:S01]  /*97d0*/  UIADD3 UR44, UP1, UR30, 0x1f0, URZ ;  /* 0x000001f01e2c7890 */ /* 0x000fe2000ff3e03f */
[----:B------:R-:W-:Y:S01]  /*97e0*/  R2UR UR24, R5 ;  /* 0x00000000051872ca */ /* 0x000fe200000e0000 */
[----:B------:R-:W-:Y:S01]  /*97f0*/  IMAD R4, R4, 0x4, R13 ;  /* 0x0000000404047824 */ /* 0x000fe200078e020d */
[----:B------:R-:W-:Y:S01]  /*9800*/  R2UR UR35, R18 ;  /* 0x00000000122372ca */ /* 0x000fe200000e0000 */
[----:B------:R-:W-:Y:S01]  /*9810*/  UIADD3.X UR15, URZ, UR31, URZ, UP0, !UPT ;  /* 0x0000001f3f0f7290 */ /* 0x000fe200087fe43f */
[----:B------:R-:W-:Y:S01]  /*9820*/  R2UR UR19, R6 ;  /* 0x00000000061372ca */ /* 0x000fe200000e0000 */
[----:B------:R-:W-:Y:S01]  /*9830*/  UIADD3 UR26, UR34, 0x20, URZ ;  /* 0x00000020221a7890 */ /* 0x000fe2000fffe03f */
[----:B------:R-:W-:Y:S01]  /*9840*/  R2UR UR8, R4 ;  /* 0x00000000040872ca */ /* 0x000fe200000e0000 */
[----:B------:R-:W-:Y:S01]  /*9850*/  UIADD3.X UR45, URZ, UR31, URZ, UP1, !UPT ;  /* 0x0000001f3f2d7290 */ /* 0x000fe20008ffe43f */
[----:B------:R-:W-:Y:S01]  /*9860*/  ISETP.GT.AND P2, PT, R14, 0x1, PT ;  /* 0x000000010e00780c */ /* 0x000fe20003f44270 */
[----:B------:R-:W-:Y:S01]  /*9870*/  VIADD R3, R3, 0x1 ;  /* 0x0000000103037836 */ /* 0x000fe20000000000 */
[----:B------:R-:W-:Y:S01]  /*9880*/  UMOV UR22, 0x0 ;  /* 0x0000000000167882 */ /* 0x000fe20000000000 */
[----:B------:R-:W-:Y:S01]  /*9890*/  UMOV UR23, 0x10000000 ;  /* 0x1000000000177882 */ /* 0x000fe20000000000 */
[----:B------:R-:W-:Y:S01]  /*98a0*/  UMOV UR25, UR33 ;  /* 0x0000002100197c82 */ /* 0x000fe20008000000 */
[----:B------:R-:W-:Y:S01]  /*98b0*/  UIADD3 UR32, UR24, 0x100, URZ ;  /* 0x0000010018207890 */ /* 0x000fe2000fffe03f */
[----:B------:R-:W-:Y:S01]  /*98c0*/  ISETP.NE.AND P1, PT, R3, 0x2, PT ;  /* 0x000000020300780c */ /* 0x000fe20003f25270 */
[----:B------:R-:W-:Y:S01]  /*98d0*/  UIADD3 UR24, UR24, 0x2100, URZ ;  /* 0x0000210018187890 */ /* 0x000fe2000fffe03f */
[----:B------:R-:W-:Y:S01]  /*98e0*/  VIADD R12, R12, 0x40 ;  /* 0x000000400c0c7836 */ /* 0x000fe20000000000 */
[----:B------:R-:W-:Y:S01]  /*98f0*/  UMOV UR28, UR36 ;  /* 0x00000024001c7c82 */ /* 0x000fe20008000000 */
[----:B------:R-:W-:Y:S01]  /*9900*/  UMOV UR27, UR35 ;  /* 0x00000023001b7c82 */ /* 0x000fe20008000000 */
[----:B------:R-:W-:Y:S01]  /*9910*/  UIADD3 UR16, UR8, 0x8100, URZ ;  /* 0x0000810008107890 */ /* 0x000fe2000fffe03f */
[----:B------:R-:W-:Y:S01]  /*9920*/  SEL R5, RZ, 0x1, P1 ;  /* 0x00000001ff057807 */ /* 0x000fe20000800000 */
[----:B------:R-:W-:Y:S01]  /*9930*/  UIADD3 UR8, UR8, 0x10100, URZ ;  /* 0x0001010008087890 */ /* 0x000fe2000fffe03f */
[----:B------:R0:W-:Y:S01]  /*9940*/  UTMALDG.3D [UR32], [UR14], desc[UR22] ;  /* 0x000016200e0075b4 */ /* 0x0001e20008011000 */
[----:B------:R-:W-:Y:S01]  /*9950*/  UMOV UR7, 0xff0000 ;  /* 0x00ff000000077882 */ /* 0x000fe20000000000 */
[----:B------:R-:W-:Y:S01]  /*9960*/  UMOV UR17, UR33 ;  /* 0x0000002100117c82 */ /* 0x000fe20008000000 */
[----:B------:R-:W-:Y:S01]  /*9970*/  UMOV UR18, UR34 ;  /* 0x0000002200127c82 */ /* 0x000fe20008000000 */
[----:B------:R-:W-:Y:S01]  /*9980*/  UMOV UR20, UR36 ;  /* 0x0000002400147c82 */ /* 0x000fe20008000000 */
[----:B------:R-:W-:Y:S01]  /*9990*/  UMOV UR9, UR33 ;  /* 0x0000002100097c82 */ /* 0x000fe20008000000 */
[----:B------:R-:W-:Y:S01]  /*99a0*/  UMOV UR11, UR19 ;  /* 0x00000013000b7c82 */ /* 0x000fe20008000000 */
[----:B------:R-:W-:Y:S01]  /*99b0*/  UMOV UR12, UR36 ;  /* 0x00000024000c7c82 */ /* 0x000fe20008000000 */
[----:B------:R0:W-:Y:S01]  /*99c0*/  UTMALDG.3D [UR24], [UR14], desc[UR22] ;  /* 0x000016180e0075b4 */ /* 0x0001e20008011000 */
[----:B------:R-:W-:Y:S01]  /*99d0*/  UMOV UR10, UR26 ;  /* 0x0000001a000a7c82 */ /* 0x000fe20008000000 */
[----:B------:R-:W-:-:S02]  /*99e0*/  LOP3.LUT R2, R2, R5, RZ, 0x3c, !PT ;  /* 0x0000000502027212 */ /* 0x000fc400078e3cff */
[----:B------:R-:W-:Y:S01]  /*99f0*/  SEL R3, R3, RZ, P1 ;  /* 0x000000ff03037207 */ /* 0x000fe20000800000 */
[----:B------:R0:W-:Y:S01]  /*9a00*/  UTMALDG.3D.MULTICAST [UR16], [UR44], UR7, desc[UR22] ;  /* 0x000016102c0073b4 */ /* 0x0001e20008011807 */
[----:B------:R0:W-:Y:S02]  /*9a10*/  UTMALDG.3D.MULTICAST [UR8], [UR44], UR7, desc[UR22] ;  /* 0x000016082c0073b4 */ /* 0x0001e40008011807 */
[----:B0-----:R-:W-:Y:S05]  /*9a20*/  @P2 BRA `(.L_x_301) ;  /* 0xfffffffc00082947 */ /* 0x001fea000383ffff */
.L_x_297:
[----:B------:R-:W-:Y:S05]  /*9a30*/  BSYNC B1 ;  /* 0x0000000000017941 */ /* 0x000fea0003800000 */
.L_x_296:
[----:B------:R-:W-:Y:S01]  /*9a40*/  LOP3.LUT P4, RZ, R10, 0xff, RZ, 0xc0, !PT ;  /* 0x000000ff0aff7812 */ /* 0x000fe2000788c0ff */
[----:B------:R-:W-:Y:S01]  /*9a50*/  VIADD R8, R8, UR37 ;  /* 0x0000002508087c36 */ /* 0x000fe20008000000 */
[----:B------:R-:W-:Y:S01]  /*9a60*/  ULDC.64 UR8, c[0x0][0x650] ;  /* 0x0001940000087ab9 */ /* 0x000fe20000000a00 */
[----:B------:R-:W-:Y:S01]  /*9a70*/  BSSY B1, `(.L_x_302) ;  /* 0x000006f000017945 */ /* 0x000fe20003800000 */
[----:B------:R-:W-:Y:S01]  /*9a80*/  IMAD.MOV.U32 R18, RZ, RZ, -0x1 ;  /* 0xffffffffff127424 */ /* 0x000fe200078e00ff */
[----:B------:R-:W-:Y:S01]  /*9a90*/  PRMT R10, RZ, 0x7610, R10 ;  /* 0x00007610ff0a7816 */ /* 0x000fe2000000000a */
[----:B------:R-:W-:Y:S01]  /*9aa0*/  IMAD.MOV.U32 R19, RZ, RZ, -0x1 ;  /* 0xffffffffff137424 */ /* 0x000fe200078e00ff */
[C---:B------:R-:W-:Y:S02]  /*9ab0*/  ISETP.GT.U32.AND P1, PT, R8.reuse, 0x1, PT ;  /* 0x000000010800780c */ /* 0x040fe40003f24070 */
[----:B------:R-:W-:Y:S02]  /*9ac0*/  SHF.R.U32.HI R2, RZ, 0x1, R8 ;  /* 0x00000001ff027819 */ /* 0x000fe40000011608 */
[----:B------:R-:W-:-:S02]  /*9ad0*/  LOP3.LUT R8, R8, 0x1, RZ, 0xc0, !PT ;  /* 0x0000000108087812 */ /* 0x000fc400078ec0ff */
[----:B------:R-:W0:Y:S01]  /*9ae0*/  @P4 S2R R4, SR_CgaCtaId ;  /* 0x0000000000044919 */ /* 0x000e220000008800 */
[----:B------:R-:W-:Y:S02]  /*9af0*/  @P4 MOV R3, 0x400 ;  /* 0x0000040000034802 */ /* 0x000fe40000000f00 */
[----:B------:R-:W-:-:S04]  /*9b00*/  LOP3.LUT R2, R2, 0x1, RZ, 0xc0, !PT ;  /* 0x0000000102027812 */ /* 0x000fc800078ec0ff */
[----:B------:R-:W-:Y:S02]  /*9b10*/  ISETP.NE.U32.AND P2, PT, R2, 0x1, PT ;  /* 0x000000010200780c */ /* 0x000fe40003f45070 */
[----:B0-----:R-:W-:Y:S01]  /*9b20*/  @P4 LEA R3, R4, R3, 0x18 ;  /* 0x0000000304034211 */ /* 0x001fe200078ec0ff */
[----:B------:R-:W-:-:S03]  /*9b30*/  IMAD.U32 R4, RZ, RZ, UR37 ;  /* 0x00000025ff047e24 */ /* 0x000fc6000f8e00ff */
[----:B------:R0:W-:Y:S01]  /*9b40*/  @P4 SYNCS.ARRIVE.TRANS64.A1T0 RZ, [R3+URZ+0x58], RZ ;  /* 0x000058ff03ff49a7 */ /* 0x0001e2000810003f */
[----:B------:R-:W-:Y:S02]  /*9b50*/  IADD3 R16, P4, R16, UR38, RZ ;  /* 0x0000002610107c10 */ /* 0x000fe4000ff9e0ff */
[----:B------:R-:W-:Y:S02]  /*9b60*/  ISETP.LT.U32.AND P1, PT, R4, 0x2, P1 ;  /* 0x000000020400780c */ /* 0x000fe40000f21070 */
[----:B------:R-:W-:Y:S02]  /*9b70*/  IADD3.X R17, R17, UR41, RZ, P4, !PT ;  /* 0x0000002911117c10 */ /* 0x000fe4000a7fe4ff */
[----:B------:R-:W-:Y:S02]  /*9b80*/  ISETP.GE.U32.AND P4, PT, R16, UR8, PT ;  /* 0x0000000810007c0c */ /* 0x000fe4000bf86070 */
[----:B0-----:R-:W-:Y:S02]  /*9b90*/  SEL R3, RZ, 0x1, !P1 ;  /* 0x00000001ff037807 */ /* 0x001fe40004800000 */
[----:B------:R-:W-:-:S02]  /*9ba0*/  ISETP.GE.U32.AND.EX P1, PT, R17, UR9, PT, P4 ;  /* 0x0000000911007c0c */ /* 0x000fc4000bf26140 */
[----:B------:R-:W-:-:S04]  /*9bb0*/  ISETP.GT.U32.AND P2, PT, R4, 0x1, !P2 ;  /* 0x000000010400780c */ /* 0x000fc80005744070 */
[----:B------:R-:W-:-:S04]  /*9bc0*/  SEL R2, RZ, 0x1, !P2 ;  /* 0x00000001ff027807 */ /* 0x000fc80005000000 */
[--C-:B------:R-:W-:Y:S01]  /*9bd0*/  LOP3.LUT R0, R2, R0, R3.reuse, 0x96, !PT ;  /* 0x0000000002007212 */ /* 0x100fe200078e9603 */
[----:B------:R-:W-:Y:S01]  /*9be0*/  IMAD.MOV.U32 R2, RZ, RZ, -0x1 ;  /* 0xffffffffff027424 */ /* 0x000fe200078e00ff */
[----:B------:R-:W-:Y:S01]  /*9bf0*/  PRMT R3, RZ, 0x7610, R3 ;  /* 0x00007610ff037816 */ /* 0x000fe20000000003 */
[----:B------:R-:W-:Y:S06]  /*9c00*/  @P1 BRA `(.L_x_303) ;  /* 0x0000000400541947 */ /* 0x000fec0003800000 */
[----:B------:R-:W0:Y:S01]  /*9c10*/  S2UR UR7, SR_CTAID.X ;  /* 0x00000000000779c3 */ /* 0x000e220000002500 */
[----:B------:R-:W-:Y:S01]  /*9c20*/  ULDC.64 UR8, c[0x0][0x628] ;  /* 0x00018a0000087ab9 */ /* 0x000fe20000000a00 */
[----:B------:R-:W-:Y:S01]  /*9c30*/  ULDC UR10, c[0x0][0x150] ;  /* 0x00005400000a7ab9 */ /* 0x000fe20000000800 */
[----:B------:R-:W-:Y:S01]  /*9c40*/  ISETP.NE.U32.AND P1, PT, RZ, UR8, PT ;  /* 0x00000008ff007c0c */ /* 0x000fe2000bf25070 */
[----:B------:R-:W-:Y:S01]  /*9c50*/  ULDC UR11, c[0x0][0x630] ;  /* 0x00018c00000b7ab9 */ /* 0x000fe20000000800 */
[----:B------:R-:W-:Y:S01]  /*9c60*/  ULDC UR14, c[0x0][0x154] ;  /* 0x00005500000e7ab9 */ /* 0x000fe20000000800 */
[----:B------:R-:W-:Y:S01]  /*9c70*/  IMAD.MOV.U32 R2, RZ, RZ, R16 ;  /* 0x000000ffff027224 */ /* 0x000fe200078e0010 */
[----:B------:R-:W-:Y:S01]  /*9c80*/  ISETP.NE.AND.EX P1, PT, RZ, UR9, PT, P1 ;  /* 0x00000009ff007c0c */ /* 0x000fe2000bf25310 */
[----:B------:R-:W1:Y:S01]  /*9c90*/  S2UR UR12, SR_CTAID.Y ;  /* 0x00000000000c79c3 */ /* 0x000e620000002600 */
[----:B0-----:R-:W-:-:S05]  /*9ca0*/  I2FP.F32.U32 R3, UR7 ;  /* 0x0000000700037c45 */ /* 0x001fca0008201000 */
[----:B------:R-:W-:Y:S01]  /*9cb0*/  FMUL R12, R3, UR10 ;  /* 0x0000000a030c7c20 */ /* 0x000fe20008400000 */
[----:B------:R-:W-:-:S05]  /*9cc0*/  IMAD.MOV.U32 R3, RZ, RZ, R17 ;  /* 0x000000ffff037224 */ /* 0x000fca00078e0011 */
[----:B------:R-:W-:Y:S05]  /*9cd0*/  @!P1 BRA `(.L_x_304) ;  /* 0x0000000000289947 */ /* 0x000fea0003800000 */
[----:B------:R-:W-:Y:S02]  /*9ce0*/  ULDC UR10, c[0x0][0x634] ;  /* 0x00018d00000a7ab9 */ /* 0x000fe40000000800 */
[----:B------:R-:W-:-:S05]  /*9cf0*/  IADD3 R7, P1, R16, UR10, RZ ;  /* 0x0000000a10077c10 */ /* 0x000fca000ff3e0ff */
[----:B------:R-:W-:-:S04]  /*9d00*/  IMAD.X R13, RZ, RZ, R17, P1 ;  /* 0x000000ffff0d7224 */ /* 0x000fc800008e0611 */
[----:B------:R-:W-:-:S04]  /*9d10*/  IMAD.WIDE.U32 R4, R13, UR8, RZ ;  /* 0x000000080d047c25 */ /* 0x000fc8000f8e00ff */
[----:B------:R-:W-:-:S04]  /*9d20*/  IMAD.WIDE.U32 R4, P1, R7, UR9, R4 ;  /* 0x0000000907047c25 */ /* 0x000fc8000f820004 */
[----:B------:R-:W-:-:S04]  /*9d30*/  IMAD.WIDE.U32 R6, R7, UR8, RZ ;  /* 0x0000000807067c25 */ /* 0x000fc8000f8e00ff */
[----:B------:R-:W-:Y:S01]  /*9d40*/  IMAD.X R3, RZ, RZ, RZ, P1 ;  /* 0x000000ffff037224 */ /* 0x000fe200008e06ff */
[----:B------:R-:W-:Y:S01]  /*9d50*/  IADD3 RZ, P1, R7, R4, RZ ;  /* 0x0000000407ff7210 */ /* 0x000fe20007f3e0ff */
[----:B------:R-:W-:-:S04]  /*9d60*/  IMAD.MOV.U32 R2, RZ, RZ, R5 ;  /* 0x000000ffff027224 */ /* 0x000fc800078e0005 */
[----:B------:R-:W-:-:S08]  /*9d70*/  IMAD.WIDE.U32.X R2, R13, UR9, R2, P1 ;  /* 0x000000090d027c25 */ /* 0x000fd000088e0402 */
.L_x_304:
[--C-:B------:R-:W-:Y:S01]  /*9d80*/  SHF.R.U64 R19, R2, UR11, R3.reuse ;  /* 0x0000000b02137c19 */ /* 0x100fe20008001203 */
[----:B------:R-:W0:Y:S01]  /*9d90*/  F2I.U32.TRUNC.NTZ R12, R12 ;  /* 0x0000000c000c7305 */ /* 0x000e22000020f000 */
[----:B------:R-:W-:Y:S01]  /*9da0*/  SHF.R.U32.HI R2, RZ, UR11, R3 ;  /* 0x0000000bff027c19 */ /* 0x000fe20008011603 */
[----:B------:R-:W-:Y:S01]  /*9db0*/  ULDC.64 UR8, c[0x0][0x620] ;  /* 0x0001880000087ab9 */ /* 0x000fe20000000a00 */
[----:B------:R-:W-:Y:S01]  /*9dc0*/  IADD3 R5, P1, RZ, -R19, RZ ;  /* 0x80000013ff057210 */ /* 0x000fe20007f3e0ff */
[----:B------:R-:W-:Y:S01]  /*9dd0*/  ULDC UR11, c[0x0][0x658] ;  /* 0x00019600000b7ab9 */ /* 0x000fe20000000800 */
[----:B-1----:R-:W-:Y:S01]  /*9de0*/  I2FP.F32.U32 R4, UR12 ;  /* 0x0000000c00047c45 */ /* 0x002fe20008201000 */
[----:B------:R-:W-:Y:S02]  /*9df0*/  ULDC UR16, c[0x0][0x648] ;  /* 0x0001920000107ab9 */ /* 0x000fe40000000800 */
[----:B------:R-:W-:Y:S02]  /*9e00*/  IMAD.X R2, RZ, RZ, ~R2, P1 ;  /* 0x000000ffff027224 */ /* 0x000fe400008e0e02 */
[----:B------:R-:W-:Y:S01]  /*9e10*/  FMUL R6, R4, UR14 ;  /* 0x0000000e04067c20 */ /* 0x000fe20008400000 */
[----:B------:R-:W-:Y:S01]  /*9e20*/  ULDC.64 UR14, c[0x0][0x640] ;  /* 0x00019000000e7ab9 */ /* 0x000fe20000000a00 */
[----:B------:R-:W-:Y:S01]  /*9e30*/  IMAD R4, R2, UR8, RZ ;  /* 0x0000000802047c24 */ /* 0x000fe2000f8e02ff */
[----:B------:R-:W-:Y:S01]  /*9e40*/  ISETP.NE.U32.AND P1, PT, RZ, UR14, PT ;  /* 0x0000000eff007c0c */ /* 0x000fe2000bf25070 */
[C---:B------:R-:W-:Y:S01]  /*9e50*/  IMAD.WIDE.U32 R2, R5.reuse, UR8, R16 ;  /* 0x0000000805027c25 */ /* 0x040fe2000f8e0010 */
[----:B0-----:R-:W-:Y:S01]  /*9e60*/  R2UR UR8, R12 ;  /* 0x000000000c0872ca */ /* 0x001fe200000e0000 */
[----:B------:R-:W0:Y:S01]  /*9e70*/  F2I.U32.TRUNC.NTZ R6, R6 ;  /* 0x0000000600067305 */ /* 0x000e22000020f000 */
[----:B------:R-:W1:Y:S01]  /*9e80*/  LDC R12, c[0x0][0x610] ;  /* 0x00018400ff0c7b82 */ /* 0x000e620000000800 */
[----:B------:R-:W-:Y:S01]  /*9e90*/  IMAD R5, R5, UR9, R4 ;  /* 0x0000000905057c24 */ /* 0x000fe2000f8e0204 */
[----:B------:R-:W-:Y:S01]  /*9ea0*/  ULDC UR9, c[0x0][0x618] ;  /* 0x0001860000097ab9 */ /* 0x000fe20000000800 */
[----:B------:R-:W-:-:S02]  /*9eb0*/  ISETP.NE.AND.EX P1, PT, RZ, UR15, PT, P1 ;  /* 0x0000000fff007c0c */ /* 0x000fc4000bf25310 */
[----:B------:R-:W-:-:S05]  /*9ec0*/  IMAD.IADD R3, R3, 0x1, R5 ;  /* 0x0000000103037824 */ /* 0x000fca00078e0205 */
[--C-:B------:R-:W-:Y:S02]  /*9ed0*/  SHF.R.U64 R14, R2, UR9, R3.reuse ;  /* 0x00000009020e7c19 */ /* 0x100fe40008001203 */
[----:B------:R-:W-:Y:S01]  /*9ee0*/  SHF.R.U32.HI R3, RZ, UR9, R3 ;  /* 0x00000009ff037c19 */ /* 0x000fe20008011603 */
[----:B------:R-:W-:Y:S01]  /*9ef0*/  ULDC UR9, c[0x0][0x608] ;  /* 0x0001820000097ab9 */ /* 0x000fe20000000800 */
[----:B0-----:R-:W-:Y:S02]  /*9f00*/  R2UR UR10, R6 ;  /* 0x00000000060a72ca */ /* 0x001fe400000e0000 */
[--C-:B------:R-:W-:Y:S02]  /*9f10*/  SHF.R.U64 R15, R14, UR9, R3.reuse ;  /* 0x000000090e0f7c19 */ /* 0x100fe40008001203 */
[----:B------:R-:W-:Y:S01]  /*9f20*/  SHF.R.U32.HI R2, RZ, UR9, R3 ;  /* 0x00000009ff027c19 */ /* 0x000fe20008011603 */
[----:B------:R-:W-:-:S03]  /*9f30*/  UIADD3 UR9, -UR8, URZ, URZ ;  /* 0x0000003f08097290 */ /* 0x000fc6000fffe13f */
[--C-:B------:R-:W-:Y:S01]  /*9f40*/  SHF.R.U64 R21, R15, UR11, R2.reuse ;  /* 0x0000000b0f157c19 */ /* 0x100fe20008001202 */
[----:B------:R-:W-:Y:S01]  /*9f50*/  ULDC UR8, c[0x0][0x144] ;  /* 0x0000510000087ab9 */ /* 0x000fe20000000800 */
[----:B------:R-:W-:-:S03]  /*9f60*/  SHF.R.U32.HI R3, RZ, UR11, R2 ;  /* 0x0000000bff037c19 */ /* 0x000fc60008011602 */
[----:B------:R-:W-:Y:S01]  /*9f70*/  IMAD.MOV.U32 R2, RZ, RZ, R21 ;  /* 0x000000ffff027224 */ /* 0x000fe200078e0015 */
[----:B------:R-:W-:Y:S06]  /*9f80*/  @!P1 BRA `(.L_x_305) ;  /* 0x0000000000289947 */ /* 0x000fec0003800000 */
        /* <DEDUP_REMOVED lines=10> */
.L_x_305:
[----:B------:R-:W-:Y:S01]  /*a030*/  UISETP.NE.AND UP0, UPT, UR40, URZ, UPT ;  /* 0x0000003f2800728c */ /* 0x000fe2000bf05270 */
[----:B------:R-:W-:Y:S01]  /*a040*/  SHF.R.U64 R3, R2, UR16, R3 ;  /* 0x0000001002037c19 */ /* 0x000fe20008001203 */
[----:B------:R-:W-:Y:S01]  /*a050*/  UIADD3 UR10, -UR10, URZ, URZ ;  /* 0x0000003f0a0a7290 */ /* 0x000fe2000fffe13f */
[----:B------:R-:W-:Y:S01]  /*a060*/  LOP3.LUT R2, R15, UR6, RZ, 0xc0, !PT ;  /* 0x000000060f027c12 */ /* 0x000fe2000f8ec0ff */
[----:B------:R-:W-:Y:S01]  /*a070*/  UIMAD UR7, UR8, UR9, UR7 ;  /* 0x00000009080772a4 */ /* 0x000fe2000f8e0207 */
[----:B------:R-:W-:Y:S01]  /*a080*/  LOP3.LUT R5, R14, UR4, RZ, 0xc0, !PT ;  /* 0x000000040e057c12 */ /* 0x000fe2000f8ec0ff */
[----:B------:R-:W-:Y:S01]  /*a090*/  IMAD.MOV R4, RZ, RZ, -R3 ;  /* 0x000000ffff047224 */ /* 0x000fe200078e0a03 */
[----:B------:R-:W-:Y:S01]  /*a0a0*/  ULDC UR8, c[0x0][0x148] ;  /* 0x0000520000087ab9 */ /* 0x000fe20000000800 */
[----:B------:R-:W-:Y:S01]  /*a0b0*/  IMAD R3, R3, UR5, R2 ;  /* 0x0000000503037c24 */ /* 0x000fe2000f8e0202 */
[----:B------:R-:W-:Y:S02]  /*a0c0*/  PLOP3.LUT P1, PT, PT, PT, UP0, 0x80, 0x0 ;  /* 0x000000000000781c */ /* 0x000fe40003f2f008 */
[----:B------:R-:W-:-:S03]  /*a0d0*/  @UP0 UIMAD UR7, UR8, UR10, UR12 ;  /* 0x0000000a080702a4 */ /* 0x000fc6000f8e020c */
[----:B------:R-:W-:Y:S02]  /*a0e0*/  ULDC UR8, c[0x0][0x638] ;  /* 0x00018e0000087ab9 */ /* 0x000fe40000000800 */
[----:B------:R-:W-:Y:S02]  /*a0f0*/  IMAD R2, R4, UR8, R21 ;  /* 0x0000000804027c24 */ /* 0x000fe4000f8e0215 */
[----:B-1----:R-:W-:Y:S01]  /*a100*/  IMAD R12, R3, R12, UR7 ;  /* 0x00000007030c7e24 */ /* 0x002fe2000f8e020c */
[----:B------:R-:W-:Y:S01]  /*a110*/  ULDC UR7, c[0x0][0x600] ;  /* 0x0001800000077ab9 */ /* 0x000fe20000000800 */
[----:B------:R-:W-:Y:S02]  /*a120*/  IMAD.MOV.U32 R3, RZ, RZ, 0x1 ;  /* 0x00000001ff037424 */ /* 0x000fe400078e00ff */
[----:B------:R-:W-:-:S05]  /*a130*/  IMAD R5, R2, UR7, R5 ;  /* 0x0000000702057c24 */ /* 0x000fca000f8e0205 */
[----:B------:R-:W-:Y:S02]  /*a140*/  SEL R2, R5, R12, !P1 ;  /* 0x0000000c05027207 */ /* 0x000fe40004800000 */
[----:B------:R-:W-:-:S07]  /*a150*/  SEL R18, R12, R5, !P1 ;  /* 0x000000050c127207 */ /* 0x000fce0004800000 */
.L_x_303:
[----:B------:R-:W-:Y:S05]  /*a160*/  BSYNC B1 ;  /* 0x0000000000017941 */ /* 0x000fea0003800000 */
.L_x_302:
[----:B------:R-:W-:-:S13]  /*a170*/  LOP3.LUT P1, RZ, R3, 0xff, RZ, 0xc0, !PT ;  /* 0x000000ff03ff7812 */ /* 0x000fda000782c0ff */
[----:B------:R-:W-:Y:S05]  /*a180*/  @P1 BRA `(.L_x_306) ;  /* 0xfffffff000fc1947 */ /* 0x000fea000383ffff */
[----:B------:R-:W-:Y:S05]  /*a190*/  BSYNC B0 ;  /* 0x0000000000007941 */ /* 0x000fea0003800000 */
.L_x_294:
[----:B------:R-:W-:-:S03]  /*a1a0*/  UMOV UR7, 0xffffffff ;  /* 0xffffffff00077882 */ /* 0x000fc60000000000 */
[----:B------:R-:W-:Y:S05]  /*a1b0*/  BRA.DIV UR7, `(.L_x_307) ;  /* 0x0000000207fc7947 */ /* 0x000fea000b800000 */
[----:B------:R-:W-:-:S13]  /*a1c0*/  ELECT P6, URZ, PT ;  /* 0x00000000003f782f */ /* 0x000fda00038c0000 */
.L_x_321:
[----:B------:R-:W-:Y:S04]  /*a1d0*/  BSSY B0, `(.L_x_308) ;  /* 0x000001a000007945 */ /* 0x000fe80003800000 */
[----:B------:R-:W-:Y:S05]  /*a1e0*/  @!P6 BRA `(.L_x_309) ;  /* 0x000000000060e947 */ /* 0x000fea0003800000 */
[----:B------:R-:W-:-:S04]  /*a1f0*/  ULOP3.LUT UR7, UR42, 0x2, URZ, 0xfc, !UPT ;  /* 0x000000022a077892 */ /* 0x000fc8000f8efc3f */
[----:B------:R-:W-:-:S06]  /*a200*/  UISETP.NE.AND UP0, UPT, UR7, 0x3, UPT ;  /* 0x000000030700788c */ /* 0x000fcc000bf05270 */
[----:B------:R-:W-:-:S13]  /*a210*/  PLOP3.LUT P0, PT, PT, PT, UP0, 0x80, 0x0 ;  /* 0x000000000000781c */ /* 0x000fda0003f0f008 */
[----:B------:R-:W-:Y:S05]  /*a220*/  @!P0 BRA `(.L_x_310) ;  /* 0x0000000000048947 */ /* 0x000fea0003800000 */
[----:B------:R-:W-:Y:S01]  /*a230*/  BPT.TRAP 0x1 ;  /* 0x000000040000795c */ /* 0x000fe20000300000 */
.L_x_310:
[----:B------:R-:W0:Y:S01]  /*a240*/  S2R R3, SR_CgaCtaId ;  /* 0x0000000000037919 */ /* 0x000e220000008800 */
[----:B------:R-:W-:-:S04]  /*a250*/  MOV R2, 0x400 ;  /* 0x0000040000027802 */ /* 0x000fc80000000f00 */
[----:B0-----:R-:W-:Y:S02]  /*a260*/  LEA R3, R3, R2, 0x18 ;  /* 0x0000000203037211 */ /* 0x001fe400078ec0ff */
[----:B------:R-:W-:-:S03]  /*a270*/  SHF.L.U32 R2, R0, 0x1f, RZ ;  /* 0x0000001f00027819 */ /* 0x000fc600000006ff */
[----:B------:R-:W-:-:S04]  /*a280*/  VIADD R3, R3, 0x10 ;  /* 0x0000001003037836 */ /* 0x000fc80000000000 */
[C---:B------:R-:W-:Y:S02]  /*a290*/  IMAD R7, R8.reuse, 0x8, R3 ;  /* 0x0000000808077824 */ /* 0x040fe400078e0203 */
[----:B------:R-:W-:Y:S02]  /*a2a0*/  VIADD R8, R8, 0x1 ;  /* 0x0000000108087836 */ /* 0x000fe40000000000 */
[----:B------:R-:W0:Y:S03]  /*a2b0*/  SYNCS.PHASECHK.TRANS64.TRYWAIT P0, [R7+URZ], R2 ;  /* 0x00000002070075a7 */ /* 0x000e26000800017f */
[----:B------:R-:W-:-:S04]  /*a2c0*/  ISETP.NE.AND P1, PT, R8, 0x2, PT ;  /* 0x000000020800780c */ /* 0x000fc80003f25270 */
[----:B------:R-:W-:Y:S02]  /*a2d0*/  SEL R5, RZ, 0x1, P1 ;  /* 0x00000001ff057807 */ /* 0x000fe40000800000 */
[----:B------:R-:W-:Y:S02]  /*a2e0*/  SEL R8, R8, RZ, P1 ;  /* 0x000000ff08087207 */ /* 0x000fe40000800000 */
[----:B------:R-:W-:Y:S01]  /*a2f0*/  LOP3.LUT R0, R0, R5, RZ, 0x3c, !PT ;  /* 0x0000000500007212 */ /* 0x000fe200078e3cff */
[----:B0-----:R-:W-:Y:S06]  /*a300*/  @!P0 BRA `(.L_x_311) ;  /* 0x0000000000c88947 */ /* 0x001fec0003800000 */
.L_x_322:
[----:B------:R-:W-:Y:S01]  /*a310*/  IMAD R3, R8, 0x8, R3 ;  /* 0x0000000808037824 */ /* 0x000fe200078e0203 */
[----:B------:R-:W-:-:S07]  /*a320*/  SHF.L.U32 R0, R0, 0x1f, RZ ;  /* 0x0000001f00007819 */ /* 0x000fce00000006ff */
.L_x_312:
[----:B-1----:R1:W2:Y:S02]  /*a330*/  SYNCS.PHASECHK.TRANS64.TRYWAIT P0, [R3+URZ], R0 ;  /* 0x00000000030075a7 */ /* 0x0022a4000800017f */
[----:B--2---:R-:W-:Y:S05]  /*a340*/  @!P0 NANOSLEEP.SYNCS 0x989680 ;  /* 0x009896800000895d */ /* 0x004fea0003900000 */
[----:B------:R-:W2:Y:S02]  /*a350*/  @!P0 SYNCS.PHASECHK.TRANS64 P0, [R3+URZ], R0 ;  /* 0x00000000030085a7 */ /* 0x000ea4000800007f */
[----:B--2---:R-:W-:Y:S05]  /*a360*/  @!P0 BRA `(.L_x_312) ;  /* 0xfffffffc00f08947 */ /* 0x004fea000383ffff */
.L_x_309:
[----:B------:R-:W-:Y:S05]  /*a370*/  BSYNC B0 ;  /* 0x0000000000007941 */ /* 0x000fea0003800000 */
.L_x_308:
[----:B------:R-:W-:Y:S05]  /*a380*/  EXIT ;  /* 0x000000000000794d */ /* 0x000fea0003800000 */
.L_x_18:
[----:B0-----:R0:W1:Y:S02]  /*a390*/  SYNCS.PHASECHK.TRANS64.TRYWAIT P0, [R159+URZ], R0 ;  /* 0x000000009f0075a7 */ /* 0x001064000800017f */
[----:B-1----:R-:W-:Y:S05]  /*a3a0*/  @!P0 NANOSLEEP.SYNCS 0x989680 ;  /* 0x009896800000895d */ /* 0x002fea0003900000 */
[----:B------:R-:W1:Y:S02]  /*a3b0*/  @!P0 SYNCS.PHASECHK.TRANS64 P0, [R159+URZ], R0 ;  /* 0x000000009f0085a7 */ /* 0x000e64000800007f */
[----:B-1----:R-:W-:Y:S05]  /*a3c0*/  @!P0 BRA `(.L_x_18) ;  /* 0xfffffffc00f08947 */ /* 0x002fea000383ffff */
[----:B------:R-:W-:Y:S05]  /*a3d0*/  BRA `(.L_x_313) ;  /* 0xffffff7000ec7947 */ /* 0x000fea000383ffff */
.L_x_23:
[----:B-1----:R1:W2:Y:S02]  /*a3e0*/  SYNCS.PHASECHK.TRANS64.TRYWAIT P1, [R3+URZ], R0 ;  /* 0x00000000030075a7 */ /* 0x0022a4000802017f */
[----:B--2---:R-:W-:Y:S05]  /*a3f0*/  @!P1 NANOSLEEP.SYNCS 0x989680 ;  /* 0x009896800000995d */ /* 0x004fea0003900000 */
[----:B------:R-:W2:Y:S02]  /*a400*/  @!P1 SYNCS.PHASECHK.TRANS64 P1, [R3+URZ], R0 ;  /* 0x00000000030095a7 */ /* 0x000ea4000802007f */
[----:B--2---:R-:W-:Y:S05]  /*a410*/  @!P1 BRA `(.L_x_23) ;  /* 0xfffffffc00f09947 */ /* 0x004fea000383ffff */
[----:B------:R-:W-:Y:S05]  /*a420*/  BRA `(.L_x_22) ;  /* 0xffffff74005c7947 */ /* 0x000fea000383ffff */
.L_x_28:
[----:B-1----:R-:W-:-:S04]  /*a430*/  IMAD.U32 R5, RZ, RZ, UR7 ;  /* 0x00000007ff057e24 */ /* 0x002fc8000f8e00ff */
[----:B------:R1:W2:Y:S03]  /*a440*/  SYNCS.PHASECHK.TRANS64.TRYWAIT P1, [R5+URZ], R4 ;  /* 0x00000004050075a7 */ /* 0x0002a6000802017f */
[----:B--2---:R-:W-:Y:S05]  /*a450*/  @!P1 NANOSLEEP.SYNCS 0x989680 ;  /* 0x009896800000995d */ /* 0x004fea0003900000 */
[----:B------:R-:W2:Y:S02]  /*a460*/  @!P1 SYNCS.PHASECHK.TRANS64 P1, [R5+URZ], R4 ;  /* 0x00000004050095a7 */ /* 0x000ea4000802007f */
[----:B--2---:R-:W-:Y:S05]  /*a470*/  @!P1 BRA `(.L_x_28) ;  /* 0xfffffffc00ec9947 */ /* 0x004fea000383ffff */
[----:B------:R-:W-:Y:S05]  /*a480*/  BRA `(.L_x_27) ;  /* 0xffffff7800b87947 */ /* 0x000fea000383ffff */
.L_x_34:
[----:B0-----:R0:W1:Y:S02]  /*a490*/  SYNCS.PHASECHK.TRANS64.TRYWAIT P0, [R159+URZ+0x10], R0 ;  /* 0x000010009f0075a7 */ /* 0x001064000800017f */
[----:B-1----:R-:W-:Y:S05]  /*a4a0*/  @!P0 NANOSLEEP.SYNCS 0x989680 ;  /* 0x009896800000895d */ /* 0x002fea0003900000 */
[----:B------:R-:W1:Y:S02]  /*a4b0*/  @!P0 SYNCS.PHASECHK.TRANS64 P0, [R159+URZ+0x10], R0 ;  /* 0x000010009f0085a7 */ /* 0x000e64000800007f */
[----:B-1----:R-:W-:Y:S05]  /*a4c0*/  @!P0 BRA `(.L_x_34) ;  /* 0xfffffffc00f08947 */ /* 0x002fea000383ffff */
[----:B------:R-:W-:Y:S05]  /*a4d0*/  BRA `(.L_x_314) ;  /* 0xffffff8000987947 */ /* 0x000fea000383ffff */
.L_x_295:
[----:B------:R-:W-:Y:S01]  /*a4e0*/  BSSY B1, `(.L_x_315) ;  /* 0x0000006000017945 */ /* 0x000fe20003800000 */
[----:B------:R-:W-:-:S07]  /*a4f0*/  IMAD.MOV.U32 R15, RZ, RZ, -0x1 ;  /* 0xffffffffff0f7424 */ /* 0x000fce00078e00ff */
[----:B------:R-:W-:Y:S05]  /*a500*/  WARPSYNC.COLLECTIVE R15, `(.L_x_316) ;  /* 0x000000000f0c7348 */ /* 0x000fea0003c00000 */
[----:B------:R-:W-:Y:S02]  /*a510*/  ELECT P6, UR62, PT ;  /* 0x00000000003e782f */ /* 0x000fe400038c0000 */
[----:B------:R-:W-:Y:S01]  /*a520*/  MOV R14, UR62 ;  /* 0x0000003e000e7c02 */ /* 0x000fe20008000f00 */
[----:B------:R-:W-:Y:S10]  /*a530*/  ENDCOLLECTIVE ;  /* 0x000000000000791b */ /* 0x000ff40003800000 */
.L_x_316:
[----:B------:R-:W-:Y:S05]  /*a540*/  BSYNC B1 ;  /* 0x0000000000017941 */ /* 0x000fea0003800000 */
.L_x_315:
[----:B------:R-:W-:Y:S05]  /*a550*/  BRA `(.L_x_317) ;  /* 0xfffffff000147947 */ /* 0x000fea000383ffff */
.L_x_298:
[----:B-1----:R1:W2:Y:S02]  /*a560*/  SYNCS.PHASECHK.TRANS64.TRYWAIT P1, [R7+URZ+0x10], R4 ;  /* 0x00001004070075a7 */ /* 0x0022a4000802017f */
[----:B--2---:R-:W-:Y:S05]  /*a570*/  @!P1 NANOSLEEP.SYNCS 0x989680 ;  /* 0x009896800000995d */ /* 0x004fea0003900000 */
[----:B------:R-:W2:Y:S02]  /*a580*/  @!P1 SYNCS.PHASECHK.TRANS64 P1, [R7+URZ+0x10], R4 ;  /* 0x00001004070095a7 */ /* 0x000ea4000802007f */
[----:B--2---:R-:W-:Y:S05]  /*a590*/  @!P1 BRA `(.L_x_298) ;  /* 0xfffffffc00f09947 */ /* 0x004fea000383ffff */
[----:B------:R-:W-:Y:S05]  /*a5a0*/  BRA `(.L_x_318) ;  /* 0xfffffff000487947 */ /* 0x000fea000383ffff */
.L_x_307:
[----:B------:R-:W-:Y:S01]  /*a5b0*/  BSSY B0, `(.L_x_319) ;  /* 0x0000006000007945 */ /* 0x000fe20003800000 */
[----:B------:R-:W-:-:S07]  /*a5c0*/  IMAD.MOV.U32 R15, RZ, RZ, -0x1 ;  /* 0xffffffffff0f7424 */ /* 0x000fce00078e00ff */
[----:B------:R-:W-:Y:S05]  /*a5d0*/  WARPSYNC.COLLECTIVE R15, `(.L_x_320) ;  /* 0x000000000f0c7348 */ /* 0x000fea0003c00000 */
[----:B------:R-:W-:Y:S02]  /*a5e0*/  ELECT P6, UR62, PT ;  /* 0x00000000003e782f */ /* 0x000fe400038c0000 */
[----:B------:R-:W-:Y:S01]  /*a5f0*/  MOV R14, UR62 ;  /* 0x0000003e000e7c02 */ /* 0x000fe20008000f00 */
[----:B------:R-:W-:Y:S10]  /*a600*/  ENDCOLLECTIVE ;  /* 0x000000000000791b */ /* 0x000ff40003800000 */
.L_x_320:
[----:B------:R-:W-:Y:S05]  /*a610*/  BSYNC B0 ;  /* 0x0000000000007941 */ /* 0x000fea0003800000 */
.L_x_319:
[----:B------:R-:W-:Y:S05]  /*a620*/  BRA `(.L_x_321) ;  /* 0xfffffff800e87947 */ /* 0x000fea000383ffff */
.L_x_311:
[----:B0-----:R0:W1:Y:S02]  /*a630*/  SYNCS.PHASECHK.TRANS64.TRYWAIT P0, [R7+URZ], R2 ;  /* 0x00000002070075a7 */ /* 0x001064000800017f */
[----:B-1----:R-:W-:Y:S05]  /*a640*/  @!P0 NANOSLEEP.SYNCS 0x989680 ;  /* 0x009896800000895d */ /* 0x002fea0003900000 */
[----:B------:R-:W1:Y:S02]  /*a650*/  @!P0 SYNCS.PHASECHK.TRANS64 P0, [R7+URZ], R2 ;  /* 0x00000002070085a7 */ /* 0x000e64000800007f */
[----:B-1----:R-:W-:Y:S05]  /*a660*/  @!P0 BRA `(.L_x_311) ;  /* 0xfffffffc00f08947 */ /* 0x002fea000383ffff */
[----:B------:R-:W-:Y:S05]  /*a670*/  BRA `(.L_x_322) ;  /* 0xfffffffc00247947 */ /* 0x000fea000383ffff */
.L_x_323:
[----:B------:R-:W-:-:S00]  /*a680*/  BRA `(.L_x_323) ;  /* 0xfffffffc00fc7947 */ /* 0x000fc0000383ffff */
[----:B------:R-:W-:-:S00]  /*a690*/  NOP ;  /* 0x0000000000007918 */ /* 0x000fc00000000000 */
        /* <DEDUP_REMOVED lines=14> */
.L_x_324:


//--------------------- .nv.global.init           --------------------------
	.section	.nv.global.init,"aw",@progbits
.nv.global.init:
	.type		$str$22,@object
	.size		$str$22,($str$23 - $str$22)
$str$22:
        /*0000*/ 	.byte	0x6b, 0x5f, 0x74, 0x69, 0x6c, 0x65, 0x5f, 0x63, 0x6f, 0x75, 0x6e, 0x74, 0x20, 0x3e, 0x3d, 0x20
        /*0010*/ 	.byte	0x31, 0x00
	.type		$str$23,@object
	.size		$str$23,(__unnamed_1 - $str$23)
$str$23:
        /*0012*/ 	.byte	0x2f, 0x74, 0x6d, 0x70, 0x2f, 0x63, 0x75, 0x74, 0x6c, 0x61, 0x73, 0x73, 0x5f, 0x73, 0x77, 0x65
        /*0022*/ 	.byte	0x65, 0x70, 0x5f, 0x73, 0x72, 0x63, 0x2f, 0x69, 0x6e, 0x63, 0x6c, 0x75, 0x64, 0x65, 0x2f, 0x63
        /*0032*/ 	.byte	0x75, 0x74, 0x6c, 0x61, 0x73, 0x73, 0x2f, 0x67, 0x65, 0x6d, 0x6d, 0x2f, 0x63, 0x6f, 0x6c, 0x6c
        /*0042*/ 	.byte	0x65, 0x63, 0x74, 0x69, 0x76, 0x65, 0x2f, 0x73, 0x6d, 0x39, 0x30, 0x5f, 0x6d, 0x6d, 0x61, 0x5f
        /*0052*/ 	.byte	0x74, 0x6d, 0x61, 0x5f, 0x67, 0x6d, 0x6d, 0x61, 0x5f, 0x73, 0x73, 0x5f, 0x77, 0x61, 0x72, 0x70
        /*0062*/ 	.byte	0x73, 0x70, 0x65, 0x63, 0x69, 0x61, 0x6c, 0x69, 0x7a, 0x65, 0x64, 0x2e, 0x68, 0x70, 0x70, 0x00
	.type		__unnamed_1,@object
	.size		__unnamed_1,(.L_0 - __unnamed_1)
__unnamed_1:
        /*0072*/ 	.byte	0x76, 0x6f, 0x69, 0x64, 0x20, 0x63, 0x75, 0x74, 0x6c, 0x61, 0x73, 0x73, 0x3a, 0x3a, 0x67, 0x65
        /* <DEDUP_REMOVED lines=175> */
        /*0b72*/ 	.byte	0x69, 0x64, 0x65, 0x6e, 0x74, 0x69, 0x74, 0x79, 0x5d, 0x00
.L_0:


//--------------------- .nv.shared._ZN7cutlass13device_kernelINS_4gemm6kernel13GemmUniversalIN4cute5tupleIJiiiiEEENS1_10collective13CollectiveMmaINS1_34MainloopSm90TmaGmmaWarpSpecializedILi2ENS5_IJNS4_1CILi8EEENSA_ILi1EEESC_EEENS1_32KernelTmaWarpSpecializedPingpongEEENS5_IJNSA_ILi64EEENSA_ILi256EEESG_EEEfNS5_IJlSC_lEEEfSJ_NS4_8TiledMMAINS4_8MMA_AtomIJNS4_4SM904GMMA30MMA_64x256x8_F32TF32TF32_SS_TNILNSN_7ScaleInE1ELSP_1EEEEEENS4_6LayoutINS5_IJSC_SC_SC_EEENS5_IJNSA_ILi0EEESU_SU_EEEEENS5_IJNS4_10UnderscoreESX_SX_EEEEENS4_13SM90_TMA_LOADENS4_14ComposedLayoutINS4_7SwizzleILi3ELi4ELi3EEENS4_18smem_ptr_flag_bitsILi32EEENSS_INS5_IJSB_NSA_ILi32EEEEEENS5_IJS16_SC_EEEEEEEvNS4_8identityENS4_23SM90_TMA_LOAD_MULTICASTES1A_vS1B_EENS_8epilogue10collective6detail29Sm90TmaWarpSpecializedAdapterINS1F_15DefaultEpilogueIfSJ_SJ_NS1E_6thread17LinearCombinationIfLi1EffLNS1J_9ScaleType4KindE0ELNS_15FloatRoundStyleE2EfEENS1_15EpilogueDefaultEEEEEvvEEEEvNT_6ParamsE --------------------------
	.section	.nv.shared._ZN7cutlass13device_kernelINS_4gemm6kernel13GemmUniversalIN4cute5tupleIJiiiiEEENS1_10collective13CollectiveMmaINS1_34MainloopSm90TmaGmmaWarpSpecializedILi2ENS5_IJNS4_1CILi8EEENSA_ILi1EEESC_EEENS1_32KernelTmaWarpSpecializedPingpongEEENS5_IJNSA_ILi64EEENSA_ILi256EEESG_EEEfNS5_IJlSC_lEEEfSJ_NS4_8TiledMMAINS4_8MMA_AtomIJNS4_4SM904GMMA30MMA_64x256x8_F32TF32TF32_SS_TNILNSN_7ScaleInE1ELSP_1EEEEEENS4_6LayoutINS5_IJSC_SC_SC_EEENS5_IJNSA_ILi0EEESU_SU_EEEEENS5_IJNS4_10UnderscoreESX_SX_EEEEENS4_13SM90_TMA_LOADENS4_14ComposedLayoutINS4_7SwizzleILi3ELi4ELi3EEENS4_18smem_ptr_flag_bitsILi32EEENSS_INS5_IJSB_NSA_ILi32EEEEEENS5_IJS16_SC_EEEEEEEvNS4_8identityENS4_23SM90_TMA_LOAD_MULTICASTES1A_vS1B_EENS_8epilogue10collective6detail29Sm90TmaWarpSpecializedAdapterINS1F_15DefaultEpilogueIfSJ_SJ_NS1E_6thread17LinearCombinationIfLi1EffLNS1J_9ScaleType4KindE0ELNS_15FloatRoundStyleE2EfEENS1_15EpilogueDefaultEEEEEvvEEEEvNT_6ParamsE,"aw",@nobits
	.sectionflags	@""
	.align	16
	.zero		1024


//--------------------- .nv.shared.reserved.0     --------------------------
	.section	.nv.shared.reserved.0,"aw",@nobits
	.weak		__nv_reservedSMEM_offset_0_alias
	.size		__nv_reservedSMEM_offset_0_alias, 0, 0
	.other		__nv_reservedSMEM_offset_0_alias,@"STO_CUDA_RESERVED_SHARED STV_DEFAULT"
__nv_reservedSMEM_offset_0_alias:
	.zero		0


//--------------------- .nv.global                --------------------------
	.section	.nv.global,"aw",@nobits
.nv.global:
	.type		_ZN40_INTERNAL_4cc8b13d_4_k_cu_fd11056d_285134cute1_E,@object
	.size		_ZN40_INTERNAL_4cc8b13d_4_k_cu_fd11056d_285134cute1_E,(_ZN40_INTERNAL_4cc8b13d_4_k_cu_fd11056d_285134cuda3std3__45__cpo6cbeginE - _ZN40_INTERNAL_4cc8b13d_4_k_cu_fd11056d_285134cute1_E)
_ZN40_INTERNAL_4cc8b13d_4_k_cu_fd11056d_285134cute1_E:
	.zero		1
	.type		_ZN40_INTERNAL_4cc8b13d_4_k_cu_fd11056d_285134cuda3std3__45__cpo6cbeginE,@object
	.size		_ZN40_INTERNAL_4cc8b13d_4_k_cu_fd11056d_285134cuda3std3__45__cpo6cbeginE,(_ZN40_INTERNAL_4cc8b13d_4_k_cu_fd11056d_285134cuda3std3__48in_placeE - _ZN40_INTERNAL_4cc8b13d_4_k_cu_fd11056d_285134cuda3std3__45__cpo6cbeginE)
_ZN40_INTERNAL_4cc8b13d_4_k_cu_fd11056d_285134cuda3std3__45__cpo6cbeginE:
	.zero		1
	.type		_ZN40_INTERNAL_4cc8b13d_4_k_cu_fd11056d_285134cuda3std3__48in_placeE,@object
	.size		_ZN40_INTERNAL_4cc8b13d_4_k_cu_fd11056d_285134cuda3std3__48in_placeE,(_ZN40_INTERNAL_4cc8b13d_4_k_cu_fd11056d_285134cuda3std6ranges3__45__cpo9iter_moveE - _ZN40_INTERNAL_4cc8b13d_4_k_cu_fd11056d_285134cuda3std3__48in_placeE)
_ZN40_INTERNAL_4cc8b13d_4_k_cu_fd11056d_285134cuda3std3__48in_placeE:
	.zero		1
	.type		_ZN40_INTERNAL_4cc8b13d_4_k_cu_fd11056d_285134cuda3std6ranges3__45__cpo9iter_moveE,@object
	.size		_ZN40_INTERNAL_4cc8b13d_4_k_cu_fd11056d_285134cuda3std6ranges3__45__cpo9iter_moveE,(_ZN40_INTERNAL_4cc8b13d_4_k_cu_fd11056d_285134cuda3std3__45__cpo5beginE - _ZN40_INTERNAL_4cc8b13d_4_k_cu_fd11056d_285134cuda3std6ranges3__45__cpo9iter_moveE)
_ZN40_INTERNAL_4cc8b13d_4_k_cu_fd11056d_285134cuda3std6ranges3__45__cpo9iter_moveE:
	.zero		1
	.type		_ZN40_INTERNAL_4cc8b13d_4_k_cu_fd11056d_285134cuda3std3__45__cpo5beginE,@object
	.size		_ZN40_INTERNAL_4cc8b13d_4_k_cu_fd11056d_285134cuda3std3__45__cpo5beginE,(_ZN40_INTERNAL_4cc8b13d_4_k_cu_fd11056d_285134cuda3std3__442_GLOBAL__N__4cc8b13d_4_k_cu_fd11056d_285136ignoreE - _ZN40_INTERNAL_4cc8b13d_4_k_cu_fd11056d_285134cuda3std3__45__cpo5beginE)
_ZN40_INTERNAL_4cc8b13d_4_k_cu_fd11056d_285134cuda3std3__45__cpo5beginE:
	.zero		1
	.type		_ZN40_INTERNAL_4cc8b13d_4_k_cu_fd11056d_285134cuda3std3__442_GLOBAL__N__4cc8b13d_4_k_cu_fd11056d_285136ignoreE,@object
	.size		_ZN40_INTERNAL_4cc8b13d_4_k_cu_fd11056d_285134cuda3std3__442_GLOBAL__N__4cc8b13d_4_k_cu_fd11056d_285136ignoreE,(_ZN40_INTERNAL_4cc8b13d_4_k_cu_fd11056d_285134cute7productE - _ZN40_INTERNAL_4cc8b13d_4_k_cu_fd11056d_285134cuda3std3__442_GLOBAL__N__4cc8b13d_4_k_cu_fd11056d_285136ignoreE)
_ZN40_INTERNAL_4cc8b13d_4_k_cu_fd11056d_285134cuda3std3__442_GLOBAL__N__4cc8b13d_4_k_cu_fd11056d_285136ignoreE:
	.zero		1
	.type		_ZN40_INTERNAL_4cc8b13d_4_k_cu_fd11056d_285134cute7productE,@object
	.size		_ZN40_INTERNAL_4cc8b13d_4_k_cu_fd11056d_285134cute7productE,(_ZN40_INTERNAL_4cc8b13d_4_k_cu_fd11056d_285134cuda3std3__45__cpo3endE - _ZN40_INTERNAL_4cc8b13d_4_k_cu_fd11056d_285134cute7productE)
_ZN40_INTERNAL_4cc8b13d_4_k_cu_fd11056d_285134cute7productE:
	.zero		1
	.type		_ZN40_INTERNAL_4cc8b13d_4_k_cu_fd11056d_285134cuda3std3__45__cpo3endE,@object
	.size		_ZN40_INTERNAL_4cc8b13d_4_k_cu_fd11056d_285134cuda3std3__45__cpo3endE,(_ZN40_INTERNAL_4cc8b13d_4_k_cu_fd11056d_285134cuda3std3__419piecewise_constructE - _ZN40_INTERNAL_4cc8b13d_4_k_cu_fd11056d_285134cuda3std3__45__cpo3endE)
_ZN40_INTERNAL_4cc8b13d_4_k_cu_fd11056d_285134cuda3std3__45__cpo3endE:
	.zero		1
	.type		_ZN40_INTERNAL_4cc8b13d_4_k_cu_fd11056d_285134cuda3std3__419piecewise_constructE,@object
	.size		_ZN40_INTERNAL_4cc8b13d_4_k_cu_fd11056d_285134cuda3std3__419piecewise_constructE,(_ZN40_INTERNAL_4cc8b13d_4_k_cu_fd11056d_285134cuda3std3__45__cpo4cendE - _ZN40_INTERNAL_4cc8b13d_4_k_cu_fd11056d_285134cuda3std3__419piecewise_constructE)
_ZN40_INTERNAL_4cc8b13d_4_k_cu_fd11056d_285134cuda3std3__419piecewise_constructE:
	.zero		1
	.type		_ZN40_INTERNAL_4cc8b13d_4_k_cu_fd11056d_285134cuda3std3__45__cpo4cendE,@object
	.size		_ZN40_INTERNAL_4cc8b13d_4_k_cu_fd11056d_285134cuda3std3__45__cpo4cendE,(_ZN40_INTERNAL_4cc8b13d_4_k_cu_fd11056d_285134cuda3std6ranges3__45__cpo4swapE - _ZN40_INTERNAL_4cc8b13d_4_k_cu_fd11056d_285134cuda3std3__45__cpo4cendE)
_ZN40_INTERNAL_4cc8b13d_4_k_cu_fd11056d_285134cuda3std3__45__cpo4cendE:
	.zero		1
	.type		_ZN40_INTERNAL_4cc8b13d_4_k_cu_fd11056d_285134cuda3std6ranges3__45__cpo4swapE,@object
	.size		_ZN40_INTERNAL_4cc8b13d_4_k_cu_fd11056d_285134cuda3std6ranges3__45__cpo4swapE,(.L_8 - _ZN40_INTERNAL_4cc8b13d_4_k_cu_fd11056d_285134cuda3std6ranges3__45__cpo4swapE)
_ZN40_INTERNAL_4cc8b13d_4_k_cu_fd11056d_285134cuda3std6ranges3__45__cpo4swapE:
	.zero		1
.L_8:


//--------------------- .nv.constant0._ZN7cutlass13device_kernelINS_4gemm6kernel13GemmUniversalIN4cute5tupleIJiiiiEEENS1_10collective13CollectiveMmaINS1_34MainloopSm90TmaGmmaWarpSpecializedILi2ENS5_IJNS4_1CILi8EEENSA_ILi1EEESC_EEENS1_32KernelTmaWarpSpecializedPingpongEEENS5_IJNSA_ILi64EEENSA_ILi256EEESG_EEEfNS5_IJlSC_lEEEfSJ_NS4_8TiledMMAINS4_8MMA_AtomIJNS4_4SM904GMMA30MMA_64x256x8_F32TF32TF32_SS_TNILNSN_7ScaleInE1ELSP_1EEEEEENS4_6LayoutINS5_IJSC_SC_SC_EEENS5_IJNSA_ILi0EEESU_SU_EEEEENS5_IJNS4_10UnderscoreESX_SX_EEEEENS4_13SM90_TMA_LOADENS4_14ComposedLayoutINS4_7SwizzleILi3ELi4ELi3EEENS4_18smem_ptr_flag_bitsILi32EEENSS_INS5_IJSB_NSA_ILi32EEEEEENS5_IJS16_SC_EEEEEEEvNS4_8identityENS4_23SM90_TMA_LOAD_MULTICASTES1A_vS1B_EENS_8epilogue10collective6detail29Sm90TmaWarpSpecializedAdapterINS1F_15DefaultEpilogueIfSJ_SJ_NS1E_6thread17LinearCombinationIfLi1EffLNS1J_9ScaleType4KindE0ELNS_15FloatRoundStyleE2EfEENS1_15EpilogueDefaultEEEEEvvEEEEvNT_6ParamsE --------------------------
	.section	.nv.constant0._ZN7cutlass13device_kernelINS_4gemm6kernel13GemmUniversalIN4cute5tupleIJiiiiEEENS1_10collective13CollectiveMmaINS1_34MainloopSm90TmaGmmaWarpSpecializedILi2ENS5_IJNS4_1CILi8EEENSA_ILi1EEESC_EEENS1_32KernelTmaWarpSpecializedPingpongEEENS5_IJNSA_ILi64EEENSA_ILi256EEESG_EEEfNS5_IJlSC_lEEEfSJ_NS4_8TiledMMAINS4_8MMA_AtomIJNS4_4SM904GMMA30MMA_64x256x8_F32TF32TF32_SS_TNILNSN_7ScaleInE1ELSP_1EEEEEENS4_6LayoutINS5_IJSC_SC_SC_EEENS5_IJNSA_ILi0EEESU_SU_EEEEENS5_IJNS4_10UnderscoreESX_SX_EEEEENS4_13SM90_TMA_LOADENS4_14ComposedLayoutINS4_7SwizzleILi3ELi4ELi3EEENS4_18smem_ptr_flag_bitsILi32EEENSS_INS5_IJSB_NSA_ILi32EEEEEENS5_IJS16_SC_EEEEEEEvNS4_8identityENS4_23SM90_TMA_LOAD_MULTICASTES1A_vS1B_EENS_8epilogue10collective6detail29Sm90TmaWarpSpecializedAdapterINS1F_15DefaultEpilogueIfSJ_SJ_NS1E_6thread17LinearCombinationIfLi1EffLNS1J_9ScaleType4KindE0ELNS_15FloatRoundStyleE2EfEENS1_15EpilogueDefaultEEEEEvvEEEEvNT_6ParamsE,"a",@progbits
	.sectionflags	@""
	.align	4
.nv.constant0._ZN7cutlass13device_kernelINS_4gemm6kernel13GemmUniversalIN4cute5tupleIJiiiiEEENS1_10collective13CollectiveMmaINS1_34MainloopSm90TmaGmmaWarpSpecializedILi2ENS5_IJNS4_1CILi8EEENSA_ILi1EEESC_EEENS1_32KernelTmaWarpSpecializedPingpongEEENS5_IJNSA_ILi64EEENSA_ILi256EEESG_EEEfNS5_IJlSC_lEEEfSJ_NS4_8TiledMMAINS4_8MMA_AtomIJNS4_4SM904GMMA30MMA_64x256x8_F32TF32TF32_SS_TNILNSN_7ScaleInE1ELSP_1EEEEEENS4_6LayoutINS5_IJSC_SC_SC_EEENS5_IJNSA_ILi0EEESU_SU_EEEEENS5_IJNS4_10UnderscoreESX_SX_EEEEENS4_13SM90_TMA_LOADENS4_14ComposedLayoutINS4_7SwizzleILi3ELi4ELi3EEENS4_18smem_ptr_flag_bitsILi32EEENSS_INS5_IJSB_NSA_ILi32EEEEEENS5_IJS16_SC_EEEEEEEvNS4_8identityENS4_23SM90_TMA_LOAD_MULTICASTES1A_vS1B_EENS_8epilogue10collective6detail29Sm90TmaWarpSpecializedAdapterINS1F_15DefaultEpilogueIfSJ_SJ_NS1E_6thread17LinearCombinationIfLi1EffLNS1J_9ScaleType4KindE0ELNS_15FloatRoundStyleE2EfEENS1_15EpilogueDefaultEEEEEvvEEEEvNT_6ParamsE:
	.zero		1664


//--------------------- SYMBOLS --------------------------

	.type		.nv.reservedSmem.offset0,@object
	.size		.nv.reservedSmem.offset0,0x4
	.type		__assertfail,@function
